def gluon_wgmma(
    a_ptr,
    b_ptr,
    c_ptr,
    M,
    N,
    K,
    stride_am,
    stride_bk,
    stride_cm,
    BLOCK_M: gl.constexpr,
    BLOCK_N: gl.constexpr,
    BLOCK_K: gl.constexpr,
    DTYPE: gl.constexpr,
    A_LAYOUT: gl.constexpr,
    B_LAYOUT: gl.constexpr,
    C_LAYOUT: gl.constexpr,
    B_SHAPE: gl.constexpr,
    TRANS_B: gl.constexpr,
    NUM_BUFFERS: gl.constexpr,
    NUM_WARPS: gl.constexpr,
):
    a_desc = tma.make_tensor_descriptor(
        a_ptr, [M, K], [stride_am, 1], [BLOCK_M, BLOCK_K], A_LAYOUT
    )
    b_desc = tma.make_tensor_descriptor(
        b_ptr,
        [N, K] if TRANS_B else [K, N],
        [stride_bk, 1],
        B_SHAPE,
        B_LAYOUT,
    )
    c_desc = tma.make_tensor_descriptor(
        c_ptr, [M, N], [stride_cm, 1], [BLOCK_M, BLOCK_N], C_LAYOUT
    )

    a_bufs = gl.allocate_shared_memory(
        DTYPE, [NUM_BUFFERS, BLOCK_M, BLOCK_K], A_LAYOUT
    )
    b_bufs = gl.allocate_shared_memory(DTYPE, [NUM_BUFFERS] + B_SHAPE, B_LAYOUT)

    pid_m = gl.program_id(0)
    pid_n = gl.program_id(1)
    off_m = pid_m * BLOCK_M
    off_n = pid_n * BLOCK_N

    mma_layout: gl.constexpr = pick_wgmma_layout(DTYPE, BLOCK_M, BLOCK_N, NUM_WARPS)
    acc = warpgroup_mma_init(
        gl.zeros((BLOCK_M, BLOCK_N), dtype=gl.float32, layout=mma_layout)
    )

    bars = gl.allocate_shared_memory(
        gl.int64, [NUM_BUFFERS, 1], mbarrier.MBarrierLayout()
    )
    for i in gl.static_range(NUM_BUFFERS):
        mbarrier.init(bars.index(i), count=1)
    idx = 0
    phase = 0

    for k in range(0, K, BLOCK_K):
        a = a_bufs.index(idx)
        b = b_bufs.index(idx)
        bar = bars.index(idx)
        mbarrier.expect(bar, a_desc.block_type.nbytes + b_desc.block_type.nbytes)
        tma.async_copy_global_to_shared(a_desc, [off_m, k], bar, a)
        tma.async_copy_global_to_shared(
            b_desc, [off_n, k] if TRANS_B else [k, off_n], bar, b
        )
        mbarrier.wait(bar, phase=phase)

        if TRANS_B:
            b = b.permute((1, 0))
        acc = warpgroup_mma_wait(num_outstanding=0, deps=(acc,))
        acc = warpgroup_mma(a, b, acc, is_async=True)

        idx += 1
        if idx == NUM_BUFFERS:
            idx = 0
            phase ^= 1

    acc = warpgroup_mma_wait(num_outstanding=0, deps=(acc,))
    for i in gl.static_range(NUM_BUFFERS):
        mbarrier.invalidate(bars.index(i))

    c_smem = gl.allocate_shared_memory(DTYPE, [BLOCK_M, BLOCK_N], C_LAYOUT)
    c_smem.store(acc.to(DTYPE))
    fence_async_shared()
    tma.async_copy_shared_to_global(c_desc, [off_m, off_n], c_smem)
    tma.store_wait(pendings=0)

# config = {"BLOCK_K": 64, "BLOCK_M": 64, "BLOCK_N": 64, "arch": "sm_90", "dtype": "fp16", "num_buffers": 3, "num_warps": 4, "trans_b": 0}
# arch = sm_90


// ===== COMPILED SASS (sm_90a) =====

	.target	sm_90a

	.elftype	@"ET_EXEC"


//--------------------- .note.nv.tkinfo           --------------------------
	.section	.note.nv.tkinfo,"",@"SHT_NOTE"
	.sectionflags	@"SHF_NOTE_NV_TKINFO"
	.tkinfo
        /*0018*/ 	.word	0x00000002
        /*0030*/ 	.string	""
        /*0030*/ 	.string	"ptxas"
        /*0030*/ 	.string	"Cuda compilation tools, release 13.0, V13.0.88"
        /*0030*/ 	.string	"Build cuda_13.0.r13.0/compiler.36424714_0"
        /*0030*/ 	.string	"-v  -suppress-debug-info  -lineinfo  -arch sm_90a "



//--------------------- .note.nv.cuinfo           --------------------------
	.section	.note.nv.cuinfo,"",@"SHT_NOTE"
	.sectionflags	@"SHF_NOTE_NV_CUINFO"
        /*0018*/ 	.short	0x0002
        /*001a*/ 	.short	0x005a
        /*001c*/ 	.short	0x0082
	.zero		2


//--------------------- .nv.info                  --------------------------
	.section	.nv.info,"",@"SHT_CUDA_INFO"
	.align	4


	//----- nvinfo : EIATTR_REGCOUNT
	.align		4
        /*0000*/ 	.byte	0x04, 0x2f
        /*0002*/ 	.short	(.L_1 - .L_0)
	.align		4
.L_0:
        /*0004*/ 	.word	index@(gluon_wgmma)
        /*0008*/ 	.word	0x0000003a


	//----- nvinfo : EIATTR_FRAME_SIZE
	.align		4
.L_1:
        /*000c*/ 	.byte	0x04, 0x11
        /*000e*/ 	.short	(.L_3 - .L_2)
	.align		4
.L_2:
        /*0010*/ 	.word	index@(gluon_wgmma)
        /*0014*/ 	.word	0x00000000


	//----- nvinfo : EIATTR_MIN_STACK_SIZE
	.align		4
.L_3:
        /*0018*/ 	.byte	0x04, 0x12
        /*001a*/ 	.short	(.L_5 - .L_4)
	.align		4
.L_4:
        /*001c*/ 	.word	index@(gluon_wgmma)
        /*0020*/ 	.word	0x00000000
.L_5:


//--------------------- .nv.compat                --------------------------
	.section	.nv.compat,"",@"SHT_CUDA_COMPAT_INFO"
	.align	4
        /*0000*/ 	.byte	0x02, 0x09, 0x01, 0x00, 0x02, 0x02, 0x04, 0x00, 0x02, 0x05, 0x05, 0x00, 0x03, 0x07, 0x01, 0x01
        /*0010*/ 	.byte	0x02, 0x03, 0x03, 0x00, 0x02, 0x06, 0x01, 0x00, 0x04, 0x0b, 0x08, 0x00, 0x00, 0x00, 0x00, 0x00
        /*0020*/ 	.byte	0x00, 0x00, 0x00, 0x00


//--------------------- .nv.info.gluon_wgmma      --------------------------
	.section	.nv.info.gluon_wgmma,"",@"SHT_CUDA_INFO"
	.sectionflags	@""
	.align	4


	//----- nvinfo : EIATTR_CUDA_API_VERSION
	.align		4
        /*0000*/ 	.byte	0x04, 0x37
        /*0002*/ 	.short	(.L_7 - .L_6)
.L_6:
        /*0004*/ 	.word	0x00000082


	//----- nvinfo : EIATTR_KPARAM_INFO
	.align		4
.L_7:
        /*0008*/ 	.byte	0x04, 0x17
        /*000a*/ 	.short	(.L_9 - .L_8)
.L_8:
        /*000c*/ 	.word	0x00000000
        /*0010*/ 	.short	0x000a
        /*0012*/ 	.short	0x0048
        /*0014*/ 	.byte	0x00, 0xf4, 0x21, 0x00


	//----- nvinfo : EIATTR_KPARAM_INFO
	.align		4
.L_9:
        /*0018*/ 	.byte	0x04, 0x17
        /*001a*/ 	.short	(.L_11 - .L_10)
.L_10:
        /*001c*/ 	.word	0x00000000
        /*0020*/ 	.short	0x0009
        /*0022*/ 	.short	0x0040
        /*0024*/ 	.byte	0x00, 0xf4, 0x21, 0x00


	//----- nvinfo : EIATTR_KPARAM_INFO
	.align		4
.L_11:
        /*0028*/ 	.byte	0x04, 0x17
        /*002a*/ 	.short	(.L_13 - .L_12)
.L_12:
        /*002c*/ 	.word	0x00000000
        /*0030*/ 	.short	0x0008
        /*0032*/ 	.short	0x0038
        /*0034*/ 	.byte	0x00, 0xf0, 0x21, 0x00


	//----- nvinfo : EIATTR_KPARAM_INFO
	.align		4
.L_13:
        /*0038*/ 	.byte	0x04, 0x17
        /*003a*/ 	.short	(.L_15 - .L_14)
.L_14:
        /*003c*/ 	.word	0x00000000
        /*0040*/ 	.short	0x0007
        /*0042*/ 	.short	0x0030
        /*0044*/ 	.byte	0x00, 0xf0, 0x21, 0x00


	//----- nvinfo : EIATTR_KPARAM_INFO
	.align		4
.L_15:
        /*0048*/ 	.byte	0x04, 0x17
        /*004a*/ 	.short	(.L_17 - .L_16)
.L_16:
        /*004c*/ 	.word	0x00000000
        /*0050*/ 	.short	0x0006
        /*0052*/ 	.short	0x0028
        /*0054*/ 	.byte	0x00, 0xf0, 0x21, 0x00


	//----- nvinfo : EIATTR_KPARAM_INFO
	.align		4
.L_17:
        /*0058*/ 	.byte	0x04, 0x17
        /*005a*/ 	.short	(.L_19 - .L_18)
.L_18:
        /*005c*/ 	.word	0x00000000
        /*0060*/ 	.short	0x0005
        /*0062*/ 	.short	0x0020
        /*0064*/ 	.byte	0x00, 0xf0, 0x11, 0x00


	//----- nvinfo : EIATTR_KPARAM_INFO
	.align		4
.L_19:
        /*0068*/ 	.byte	0x04, 0x17
        /*006a*/ 	.short	(.L_21 - .L_20)
.L_20:
        /*006c*/ 	.word	0x00000000
        /*0070*/ 	.short	0x0004
        /*0072*/ 	.short	0x001c
        /*0074*/ 	.byte	0x00, 0xf0, 0x11, 0x00


	//----- nvinfo : EIATTR_KPARAM_INFO
	.align		4
.L_21:
        /*0078*/ 	.byte	0x04, 0x17
        /*007a*/ 	.short	(.L_23 - .L_22)
.L_22:
        /*007c*/ 	.word	0x00000000
        /*0080*/ 	.short	0x0003
        /*0082*/ 	.short	0x0018
        /*0084*/ 	.byte	0x00, 0xf0, 0x11, 0x00


	//----- nvinfo : EIATTR_KPARAM_INFO
	.align		4
.L_23:
        /*0088*/ 	.byte	0x04, 0x17
        /*008a*/ 	.short	(.L_25 - .L_24)
.L_24:
        /*008c*/ 	.word	0x00000000
        /*0090*/ 	.short	0x0002
        /*0092*/ 	.short	0x0010
        /*0094*/ 	.byte	0x00, 0xf4, 0x21, 0x00


	//----- nvinfo : EIATTR_KPARAM_INFO
	.align		4
.L_25:
        /*0098*/ 	.byte	0x04, 0x17
        /*009a*/ 	.short	(.L_27 - .L_26)
.L_26:
        /*009c*/ 	.word	0x00000000
        /*00a0*/ 	.short	0x0001
        /*00a2*/ 	.short	0x0008
        /*00a4*/ 	.byte	0x00, 0xf4, 0x21, 0x00


	//----- nvinfo : EIATTR_KPARAM_INFO
	.align		4
.L_27:
        /*00a8*/ 	.byte	0x04, 0x17
        /*00aa*/ 	.short	(.L_29 - .L_28)
.L_28:
        /*00ac*/ 	.word	0x00000000
        /*00b0*/ 	.short	0x0000
        /*00b2*/ 	.short	0x0000
        /*00b4*/ 	.byte	0x00, 0xf4, 0x21, 0x00


	//----- nvinfo : EIATTR_SPARSE_MMA_MASK
	.align		4
.L_29:
        /*00b8*/ 	.byte	0x03, 0x50
        /*00ba*/ 	.short	0x0000


	//----- nvinfo : EIATTR_MAXREG_COUNT
	.align		4
        /*00bc*/ 	.byte	0x03, 0x1b
        /*00be*/ 	.short	0x00ff


	//----- nvinfo : EIATTR_NUM_BARRIERS
	.align		4
        /*00c0*/ 	.byte	0x02, 0x4c
        /*00c2*/ 	.byte	0x01
	.zero		1


	//----- nvinfo : EIATTR_MERCURY_ISA_VERSION
	.align		4
        /*00c4*/ 	.byte	0x03, 0x5f
        /*00c6*/ 	.short	0x0101


	//----- nvinfo : EIATTR_INT_WARP_WIDE_INSTR_OFFSETS
	.align		4
        /*00c8*/ 	.byte	0x04, 0x31
        /*00ca*/ 	.short	(.L_31 - .L_30)


	//   ....[0]....
.L_30:
        /*00cc*/ 	.word	0x00001330


	//   ....[1]....
        /*00d0*/ 	.word	0x00001350


	//   ....[2]....
        /*00d4*/ 	.word	0x00001360


	//   ....[3]....
        /*00d8*/ 	.word	0x00001440


	//   ....[4]....
        /*00dc*/ 	.word	0x000016d0


	//   ....[5]....
        /*00e0*/ 	.word	0x000016e0


	//   ....[6]....
        /*00e4*/ 	.word	0x00001750


	//   ....[7]....
        /*00e8*/ 	.word	0x00001760


	//   ....[8]....
        /*00ec*/ 	.word	0x00001cb0


	//   ....[9]....
        /*00f0*/ 	.word	0x00001cc0


	//----- nvinfo : EIATTR_COOP_GROUP_MASK_REGIDS
	.align		4
.L_31:
        /*00f4*/ 	.byte	0x04, 0x29
        /*00f6*/ 	.short	(.L_33 - .L_32)


	//   ....[0]....
.L_32:
        /*00f8*/ 	.word	0xffffffff


	//   ....[1]....
        /*00fc*/ 	.word	0xffffffff


	//   ....[2]....
        /*0100*/ 	.word	0xffffffff


	//----- nvinfo : EIATTR_COOP_GROUP_INSTR_OFFSETS
	.align		4
.L_33:
        /*0104*/ 	.byte	0x04, 0x28
        /*0106*/ 	.short	(.L_35 - .L_34)


	//   ....[0]....
.L_34:
        /*0108*/ 	.word	0x00000150


	//   ....[1]....
        /*010c*/ 	.word	0x00000720


	//   ....[2]....
        /*0110*/ 	.word	0x00000cd0


	//----- nvinfo : EIATTR_MBARRIER_INSTR_OFFSETS
	.align		4
.L_35:
        /*0114*/ 	.byte	0x04, 0x39
        /*0116*/ 	.short	(.L_37 - .L_36)


	//   ....[0]....
.L_36:
        /*0118*/ 	.word	0x000014a0
        /*011c*/ 	.word	0x000000ff
        /*0120*/ 	.word	0x0000c000
        /*0124*/ 	.short	0x0100
        /*0126*/ 	.byte	0x10
	.zero		1


	//   ....[1]....
        /*0128*/ 	.word	0x000014c0
        /*012c*/ 	.word	0x000000ff
        /*0130*/ 	.word	0x0000c008
        /*0134*/ 	.short	0x0100
        /*0136*/ 	.byte	0x10
	.zero		1


	//   ....[2]....
        /*0138*/ 	.word	0x000014f0
        /*013c*/ 	.word	0x000000ff
        /*0140*/ 	.word	0x0000c010
        /*0144*/ 	.short	0x0100
        /*0146*/ 	.byte	0x10
	.zero		1


	//   ....[3]....
        /*0148*/ 	.word	0x00001810
        /*014c*/ 	.word	0x000000ff
        /*0150*/ 	.word	0x0000c000
        /*0154*/ 	.short	0x010a
        /*0156*/ 	.byte	0x11
	.zero		1


	//   ....[4]....
        /*0158*/ 	.word	0x00001b50
        /*015c*/ 	.word	0x000000ff
        /*0160*/ 	.word	0x0000c000
        /*0164*/ 	.short	0x0108
        /*0166*/ 	.byte	0x10
	.zero		1


	//   ....[5]....
        /*0168*/ 	.word	0x00001c70
        /*016c*/ 	.word	0x000000ff
        /*0170*/ 	.word	0x0000c008
        /*0174*/ 	.short	0x0108
        /*0176*/ 	.byte	0x10
	.zero		1


	//   ....[6]....
        /*0178*/ 	.word	0x00001cf0
        /*017c*/ 	.word	0x000000ff
        /*0180*/ 	.word	0x0000c010
        /*0184*/ 	.short	0x0108
        /*0186*/ 	.byte	0x10
	.zero		1


	//   ....[7]....
        /*0188*/ 	.word	0x00001dc0
        /*018c*/ 	.word	0x000000ff
        /*0190*/ 	.word	0x0000c000
        /*0194*/ 	.short	0x010a
        /*0196*/ 	.byte	0x11
	.zero		1


	//----- nvinfo : EIATTR_NUM_MBARRIERS
	.align		4
.L_37:
        /*0198*/ 	.byte	0x03, 0x38
        /*019a*/ 	.short	0x0003


	//----- nvinfo : EIATTR_EXIT_INSTR_OFFSETS
	.align		4
        /*019c*/ 	.byte	0x04, 0x1c
        /*019e*/ 	.short	(.L_39 - .L_38)


	//   ....[0]....
.L_38:
        /*01a0*/ 	.word	0x00001db0


	//----- nvinfo : EIATTR_REQNTID
	.align		4
.L_39:
        /*01a4*/ 	.byte	0x04, 0x10
        /*01a6*/ 	.short	(.L_41 - .L_40)
.L_40:
        /*01a8*/ 	.word	0x00000080
        /*01ac*/ 	.word	0x00000001
        /*01b0*/ 	.word	0x00000001


	//----- nvinfo : EIATTR_CRS_STACK_SIZE
	.align		4
.L_41:
        /*01b4*/ 	.byte	0x04, 0x1e
        /*01b6*/ 	.short	(.L_43 - .L_42)
.L_42:
        /*01b8*/ 	.word	0x00000000


	//----- nvinfo : EIATTR_CBANK_PARAM_SIZE
	.align		4
.L_43:
        /*01bc*/ 	.byte	0x03, 0x19
        /*01be*/ 	.short	0x0050


	//----- nvinfo : EIATTR_PARAM_CBANK
	.align		4
        /*01c0*/ 	.byte	0x04, 0x0a
        /*01c2*/ 	.short	(.L_45 - .L_44)
	.align		4
.L_44:
        /*01c4*/ 	.word	index@(.nv.constant0.gluon_wgmma)
        /*01c8*/ 	.short	0x0210
        /*01ca*/ 	.short	0x0050


	//----- nvinfo : EIATTR_SW_WAR
	.align		4
.L_45:
        /*01cc*/ 	.byte	0x04, 0x36
        /*01ce*/ 	.short	(.L_47 - .L_46)
.L_46:
        /*01d0*/ 	.word	0x00000008
.L_47:


//--------------------- .nv.callgraph             --------------------------
	.section	.nv.callgraph,"",@"SHT_CUDA_CALLGRAPH"
	.align	4
	.sectionentsize	8
	.align		4
        /*0000*/ 	.word	0x00000000
	.align		4
        /*0004*/ 	.word	0xffffffff
	.align		4
        /*0008*/ 	.word	0x00000000
	.align		4
        /*000c*/ 	.word	0xfffffffe
	.align		4
        /*0010*/ 	.word	0x00000000
	.align		4
        /*0014*/ 	.word	0xfffffffd
	.align		4
        /*0018*/ 	.word	0x00000000
	.align		4
        /*001c*/ 	.word	0xfffffffc


//--------------------- .text.gluon_wgmma         --------------------------
	.section	.text.gluon_wgmma,"ax",@progbits
	.align	128
        .global         gluon_wgmma
        .type           gluon_wgmma,@function
        .size           gluon_wgmma,(.L_x_52 - gluon_wgmma)
        .other          gluon_wgmma,@"STO_CUDA_ENTRY STV_DEFAULT"
gluon_wgmma:
.text.gluon_wgmma:
[----:B------:R-:W-:Y:S01]  /*0000*/  LDC R1, c[0x0][0x28] ;  /* 0x00000a00ff017b82 */ /* 0x000fe20000000800 */
[----:B------:R-:W1:Y:S07]  /*0010*/  S2R R0, SR_TID.X ;  /* 0x0000000000007919 */ /* 0x000e6e0000002100 */
[----:B------:R-:W2:Y:S01]  /*0020*/  S2UR UR4, SR_CgaCtaId ;  /* 0x00000000000479c3 */ /* 0x000ea20000008800 */
[----:B------:R-:W-:Y:S01]  /*0030*/  UMOV UR16, 0x400 ;  /* 0x0000040000107882 */ /* 0x000fe20000000000 */
[----:B------:R-:W-:Y:S01]  /*0040*/  ULDC UR6, c[0x0][0xc] ;  /* 0x0000030000067ab9 */ /* 0x000fe20000000800 */
[----:B------:R-:W-:Y:S01]  /*0050*/  ULDC.64 UR28, c[0x0][0x250] ;  /* 0x00009400001c7ab9 */ /* 0x000fe20000000a00 */
[----:B------:R-:W-:Y:S04]  /*0060*/  BSSY B0, `(.L_x_0) ;  /* 0x000001f000007945 */ /* 0x000fe80003800000 */
[----:B------:R-:W3:Y:S08]  /*0070*/  LDC R2, c[0x0][0x228] ;  /* 0x00008a00ff027b82 */ /* 0x000ef00000000800 */
[----:B------:R-:W4:Y:S08]  /*0080*/  LDC R8, c[0x0][0x230] ;  /* 0x00008c00ff087b82 */ /* 0x000f300000000800 */
[----:B------:R-:W-:Y:S01]  /*0090*/  S2UR UR30, SR_CTAID.Y ;  /* 0x00000000001e79c3 */ /* 0x000fe20000002600 */
[----:B--2---:R-:W-:-:S03]  /*00a0*/  ULEA UR16, UR4, UR16, 0x18 ;  /* 0x0000001004107291 */ /* 0x004fc6000f8ec03f */
[----:B------:R-:W-:Y:S01]  /*00b0*/  ULDC UR4, c[0x0][0x10] ;  /* 0x0000040000047ab9 */ /* 0x000fe20000000800 */
[----:B-1----:R-:W-:-:S03]  /*00c0*/  LOP3.LUT R6, R0, 0x7f, RZ, 0xc0, !PT ;  /* 0x0000007f00067812 */ /* 0x002fc600078ec0ff */
[----:B------:R-:W1:Y:S01]  /*00d0*/  S2UR UR5, SR_CTAID.Z ;  /* 0x00000000000579c3 */ /* 0x000e620000002700 */
[----:B---3--:R-:W-:Y:S01]  /*00e0*/  VIADD R2, R2, 0xffffffff ;  /* 0xffffffff02027836 */ /* 0x008fe20000000000 */
[C---:B------:R-:W-:Y:S02]  /*00f0*/  ISETP.GE.U32.AND P0, PT, R6.reuse, 0x20, PT ;  /* 0x000000200600780c */ /* 0x040fe40003f06070 */
[C---:B------:R-:W-:Y:S02]  /*0100*/  ISETP.NE.U32.AND P2, PT, R6.reuse, RZ, PT ;  /* 0x000000ff0600720c */ /* 0x040fe40003f45070 */
[----:B------:R-:W-:Y:S02]  /*0110*/  LEA R11, R6, UR16, 0x2 ;  /* 0x00000010060b7c11 */ /* 0x000fe4000f8e10ff */
[----:B------:R-:W2:Y:S01]  /*0120*/  S2UR UR31, SR_CTAID.X ;  /* 0x00000000001f79c3 */ /* 0x000ea20000002500 */
[----:B----4-:R-:W-:-:S06]  /*0130*/  VIADD R14, R8, 0xffffffff ;  /* 0xffffffff080e7836 */ /* 0x010fcc0000000000 */
[----:B------:R3:W-:Y:S01]  /*0140*/  @!P0 STS [R11], RZ ;  /* 0x000000ff0b008388 */ /* 0x0007e20000000800 */
[----:B------:R-:W-:-:S03]  /*0150*/  NOP ;  /* 0x0000000000007918 */ /* 0x000fc60000000000 */
[----:B------:R3:W-:Y:S01]  /*0160*/  @!P2 STS [UR16+0x24], R2 ;  /* 0x00002402ff00a988 */ /* 0x0007e20008000810 */
[----:B-1----:R-:W-:-:S03]  /*0170*/  UIMAD UR4, UR5, UR4, UR30 ;  /* 0x00000004050472a4 */ /* 0x002fc6000f8e021e */
[----:B------:R3:W-:Y:S01]  /*0180*/  @!P2 STS [UR16+0x20], R14 ;  /* 0x0000200eff00a988 */ /* 0x0007e20008000810 */
[----:B--2---:R-:W-:-:S04]  /*0190*/  UIMAD UR4, UR4, UR6, UR31 ;  /* 0x00000006040472a4 */ /* 0x004fc8000f8e021f */
[----:B------:R-:W-:-:S03]  /*01a0*/  UIMAD UR5, UR4, 0x180, URZ ;  /* 0x00000180040578a4 */ /* 0x000fc6000f8e023f */
[----:B------:R-:W-:Y:S01]  /*01b0*/  UMOV UR4, URZ ;  /* 0x0000003f00047c82 */ /* 0x000fe20008000000 */
[----:B------:R-:W-:-:S04]  /*01c0*/  UIADD3 UR24, UP0, UR5, UR28, URZ ;  /* 0x0000001c05187290 */ /* 0x000fc8000ff1e03f */
[----:B------:R-:W-:Y:S01]  /*01d0*/  ULEA.HI.X.SX32 UR25, UR5, UR29, 0x1, UP0 ;  /* 0x0000001d05197291 */ /* 0x000fe200080f0e3f */
[----:B---3--:R-:W-:Y:S11]  /*01e0*/  @P2 BRA `(.L_x_1) ;  /* 0x0000000000182947 */ /* 0x008ff60003800000 */
[----:B------:R-:W1:Y:S01]  /*01f0*/  LDS R3, [UR16+0x8] ;  /* 0x00000810ff037984 */ /* 0x000e620008000800 */
[----:B------:R-:W2:Y:S01]  /*0200*/  LDC.64 R12, c[0x0][0x210] ;  /* 0x00008400ff0c7b82 */ /* 0x000ea20000000a00 */
[----:B------:R-:W-:Y:S02]  /*0210*/  IMAD.MOV.U32 R4, RZ, RZ, 0x70 ;  /* 0x00000070ff047424 */ /* 0x000fe400078e00ff */
[----:B--2---:R2:W-:Y:S03]  /*0220*/  STS.64 [UR16], R12 ;  /* 0x0000000cff007988 */ /* 0x0045e60008000a10 */
[----:B-1----:R-:W-:-:S05]  /*0230*/  LOP3.LUT R3, R3, 0x10, R4, 0xd8, !PT ;  /* 0x0000001003037812 */ /* 0x002fca00078ed804 */
[----:B------:R2:W-:Y:S02]  /*0240*/  STS [UR16+0x8], R3 ;  /* 0x00000803ff007988 */ /* 0x0005e40008000810 */
.L_x_1:
[----:B------:R-:W-:Y:S05]  /*0250*/  BSYNC B0 ;  /* 0x0000000000007941 */ /* 0x000fea0003800000 */
.L_x_0:
[----:B------:R-:W-:Y:S04]  /*0260*/  BSSY B0, `(.L_x_2) ;  /* 0x000000a000007945 */ /* 0x000fe80003800000 */
[----:B------:R-:W-:Y:S05]  /*0270*/  @P2 BRA `(.L_x_3) ;  /* 0x0000000000202947 */ /* 0x000fea0003800000 */
[----:B--2---:R-:W1:Y:S01]  /*0280*/  LDS R3, [UR16+0x34] ;  /* 0x00003410ff037984 */ /* 0x004e620008000800 */
[----:B------:R-:W-:Y:S02]  /*0290*/  IMAD.MOV.U32 R4, RZ, RZ, 0x3f000000 ;  /* 0x3f000000ff047424 */ /* 0x000fe400078e00ff */
[----:B------:R-:W-:Y:S01]  /*02a0*/  @!P2 IMAD.MOV.U32 R5, RZ, RZ, 0x3f ;  /* 0x0000003fff05a424 */ /* 0x000fe200078e00ff */
[----:B------:R-:W2:Y:S02]  /*02b0*/  @!P2 LDS R10, [UR16+0x38] ;  /* 0x00003810ff0aa984 */ /* 0x000ea40008000800 */
[----:B-1----:R-:W-:Y:S02]  /*02c0*/  LOP3.LUT R3, R3, 0xff000000, R4, 0xb8, !PT ;  /* 0xff00000003037812 */ /* 0x002fe400078eb804 */
[----:B--2---:R-:W-:-:S03]  /*02d0*/  @!P2 LOP3.LUT R4, R10, 0xff, R5, 0xb8, !PT ;  /* 0x000000ff0a04a812 */ /* 0x004fc600078eb805 */
[----:B------:R1:W-:Y:S04]  /*02e0*/  STS [UR16+0x34], R3 ;  /* 0x00003403ff007988 */ /* 0x0003e80008000810 */
[----:B------:R1:W-:Y:S02]  /*02f0*/  @!P2 STS [UR16+0x38], R4 ;  /* 0x00003804ff00a988 */ /* 0x0003e40008000810 */
.L_x_3:
[----:B------:R-:W-:Y:S05]  /*0300*/  BSYNC B0 ;  /* 0x0000000000007941 */ /* 0x000fea0003800000 */
.L_x_2:
[----:B------:R-:W-:Y:S04]  /*0310*/  BSSY B0, `(.L_x_4) ;  /* 0x000000e000007945 */ /* 0x000fe80003800000 */
[----:B------:R-:W-:Y:S05]  /*0320*/  @P2 BRA `(.L_x_5) ;  /* 0x0000000000302947 */ /* 0x000fea0003800000 */
[----:B-1----:R-:W1:Y:S01]  /*0330*/  LDS R4, [UR16+0x34] ;  /* 0x00003410ff047984 */ /* 0x002e620008000800 */
[----:B--2---:R-:W2:Y:S03]  /*0340*/  LDC.64 R12, c[0x0][0x238] ;  /* 0x00008e00ff0c7b82 */ /* 0x004ea60000000a00 */
[----:B------:R-:W3:Y:S01]  /*0350*/  LDS R3, [UR16+0x1c] ;  /* 0x00001c10ff037984 */ /* 0x000ee20008000800 */
[C---:B--2---:R-:W-:Y:S01]  /*0360*/  SHF.L.U64.HI R10, R12.reuse, 0x1, R13 ;  /* 0x000000010c0a7819 */ /* 0x044fe2000001020d */
[----:B------:R-:W-:-:S03]  /*0370*/  IMAD.SHL.U32 R5, R12, 0x2, RZ ;  /* 0x000000020c057824 */ /* 0x000fc600078e00ff */
[--C-:B------:R-:W-:Y:S02]  /*0380*/  SHF.R.U32.HI R12, RZ, 0x4, R10.reuse ;  /* 0x00000004ff0c7819 */ /* 0x100fe4000001160a */
[----:B------:R-:W-:-:S05]  /*0390*/  SHF.R.U64 R5, R5, 0x4, R10 ;  /* 0x0000000405057819 */ /* 0x000fca000000120a */
[----:B------:R4:W-:Y:S01]  /*03a0*/  STS [UR16+0xc], R5 ;  /* 0x00000c05ff007988 */ /* 0x0009e20008000810 */
[----:B-1----:R-:W-:Y:S02]  /*03b0*/  LOP3.LUT R4, R4, 0x7, RZ, 0xb8, !PT ;  /* 0x0000000704047812 */ /* 0x002fe400078eb8ff */
[----:B---3--:R-:W-:-:S03]  /*03c0*/  LOP3.LUT R3, R3, 0xf, R12, 0xb8, !PT ;  /* 0x0000000f03037812 */ /* 0x008fc600078eb80c */
[----:B------:R4:W-:Y:S04]  /*03d0*/  STS [UR16+0x34], R4 ;  /* 0x00003404ff007988 */ /* 0x0009e80008000810 */
[----:B------:R4:W-:Y:S02]  /*03e0*/  STS [UR16+0x1c], R3 ;  /* 0x00001c03ff007988 */ /* 0x0009e40008000810 */
.L_x_5:
[----:B------:R-:W-:Y:S05]  /*03f0*/  BSYNC B0 ;  /* 0x0000000000007941 */ /* 0x000fea0003800000 */
.L_x_4:
[----:B------:R-:W-:Y:S04]  /*0400*/  BSSY B1, `(.L_x_6) ;  /* 0x000001a000017945 */ /* 0x000fe80003800000 */
[----:B------:R-:W-:Y:S04]  /*0410*/  BSSY B0, `(.L_x_7) ;  /* 0x0000015000007945 */ /* 0x000fe80003800000 */
[----:B------:R-:W-:Y:S05]  /*0420*/  @P2 BRA `(.L_x_8) ;  /* 0x0000000000202947 */ /* 0x000fea0003800000 */
[----:B-12-4-:R-:W1:Y:S02]  /*0430*/  LDS R3, [UR16+0x34] ;  /* 0x00003410ff037984 */ /* 0x016e640008000800 */
[----:B-1----:R-:W-:-:S05]  /*0440*/  LOP3.LUT R3, R3, 0x38, RZ, 0xb8, !PT ;  /* 0x0000003803037812 */ /* 0x002fca00078eb8ff */
[----:B------:R1:W-:Y:S01]  /*0450*/  STS [UR16+0x34], R3 ;  /* 0x00003403ff007988 */ /* 0x0003e20008000810 */
[----:B------:R-:W-:Y:S05]  /*0460*/  @P2 BRA `(.L_x_9) ;  /* 0x0000000000202947 */ /* 0x000fea0003800000 */
[----:B-1----:R-:W1:Y:S01]  /*0470*/  LDS R3, [UR16+0x8] ;  /* 0x00000810ff037984 */ /* 0x002e620008000800 */
[----:B------:R-:W-:-:S05]  /*0480*/  IMAD.MOV.U32 R4, RZ, RZ, 0x780 ;  /* 0x00000780ff047424 */ /* 0x000fca00078e00ff */
[----:B-1----:R-:W-:-:S05]  /*0490*/  LOP3.LUT R3, R3, 0x300, R4, 0xd8, !PT ;  /* 0x0000030003037812 */ /* 0x002fca00078ed804 */
[----:B------:R3:W-:Y:S02]  /*04a0*/  STS [UR16+0x8], R3 ;  /* 0x00000803ff007988 */ /* 0x0007e40008000810 */
.L_x_8:
[----:B------:R-:W-:Y:S05]  /*04b0*/  @P2 BRA `(.L_x_10) ;  /* 0x0000000000282947 */ /* 0x000fea0003800000 */
[----:B-1234-:R-:W1:Y:S02]  /*04c0*/  LDS R3, [UR16+0x8] ;  /* 0x00000810ff037984 */ /* 0x01ee640008000800 */
[----:B-1----:R-:W-:-:S05]  /*04d0*/  LOP3.LUT R3, R3, 0x1800, RZ, 0xb8, !PT ;  /* 0x0000180003037812 */ /* 0x002fca00078eb8ff */
[----:B------:R2:W-:Y:S02]  /*04e0*/  STS [UR16+0x8], R3 ;  /* 0x00000803ff007988 */ /* 0x0005e40008000810 */
.L_x_9:
[----:B------:R-:W-:Y:S05]  /*04f0*/  @P2 BREAK B0 ;  /* 0x0000000000002942 */ /* 0x000fea0003800000 */
[----:B------:R-:W-:Y:S05]  /*0500*/  @P2 BRA `(.L_x_11) ;  /* 0x0000000000242947 */ /* 0x000fea0003800000 */
[----:B------:R-:W3:Y:S01]  /*0510*/  LDS R4, [UR16+0x8] ;  /* 0x00000810ff047984 */ /* 0x000ee20008000800 */
[----:B-12---:R-:W-:-:S05]  /*0520*/  IMAD.MOV.U32 R3, RZ, RZ, 0x6000 ;  /* 0x00006000ff037424 */ /* 0x006fca00078e00ff */
[----:B---3--:R-:W-:-:S04]  /*0530*/  LOP3.LUT R3, R4, 0x6000, R3, 0xd8, !PT ;  /* 0x0000600004037812 */ /* 0x008fc800078ed803 */
[----:B------:R-:W-:-:S05]  /*0540*/  LOP3.LUT R3, R3, 0x400000, RZ, 0xb8, !PT ;  /* 0x0040000003037812 */ /* 0x000fca00078eb8ff */
[----:B------:R5:W-:Y:S02]  /*0550*/  STS [UR16+0x8], R3 ;  /* 0x00000803ff007988 */ /* 0x000be40008000810 */
.L_x_10:
[----:B------:R-:W-:Y:S05]  /*0560*/  BSYNC B0 ;  /* 0x0000000000007941 */ /* 0x000fea0003800000 */
.L_x_7:
[----:B-12345:R-:W1:Y:S02]  /*0570*/  @!P2 LDS R3, [UR16+0x8] ;  /* 0x00000810ff03a984 */ /* 0x03ee640008000800 */
[----:B-1----:R-:W-:-:S05]  /*0580*/  @!P2 LOP3.LUT R3, R3, 0x8000, RZ, 0xb8, !PT ;  /* 0x000080000303a812 */ /* 0x002fca00078eb8ff */
[----:B------:R3:W-:Y:S02]  /*0590*/  @!P2 STS [UR16+0x8], R3 ;  /* 0x00000803ff00a988 */ /* 0x0007e40008000810 */
.L_x_11:
[----:B------:R-:W-:Y:S05]  /*05a0*/  BSYNC B1 ;  /* 0x0000000000017941 */ /* 0x000fea0003800000 */
.L_x_6:
[----:B------:R-:W-:Y:S05]  /*05b0*/  WARPSYNC.ALL ;  /* 0x0000000000007948 */ /* 0x000fea0003800000 */
[----:B-123--:R-:W1:Y:S02]  /*05c0*/  LDC R3, c[0x0][0x22c] ;  /* 0x00008b00ff037b82 */ /* 0x00ee640000000800 */
[----:B-1----:R-:W-:Y:S01]  /*05d0*/  VIADD R3, R3, 0xffffffff ;  /* 0xffffffff03037836 */ /* 0x002fe20000000000 */
[----:B------:R-:W-:Y:S06]  /*05e0*/  @P0 BRA `(.L_x_12) ;  /* 0x0000000000280947 */ /* 0x000fec0003800000 */
[----:B------:R-:W1:Y:S01]  /*05f0*/  S2R R4, SR_LANEID ;  /* 0x0000000000047919 */ /* 0x000e620000000000 */
[----:B------:R-:W-:Y:S05]  /*0600*/  WARPSYNC.ALL ;  /* 0x0000000000007948 */ /* 0x000fea0003800000 */
[----:B-1----:R-:W-:-:S05]  /*0610*/  IMAD.SHL.U32 R7, R4, 0x4, RZ ;  /* 0x0000000404077824 */ /* 0x002fca00078e00ff */
[----:B------:R-:W1:Y:S01]  /*0620*/  LDS R9, [R7+UR16] ;  /* 0x0000001007097984 */ /* 0x000e620008000800 */
[----:B------:R-:W-:-:S05]  /*0630*/  IADD3 R4, P1, R7, UR24, RZ ;  /* 0x0000001807047c10 */ /* 0x000fca000ff3e0ff */
[----:B------:R-:W-:-:S05]  /*0640*/  IMAD.X R5, RZ, RZ, UR25, P1 ;  /* 0x00000019ff057e24 */ /* 0x000fca00088e06ff */
[----:B-1----:R1:W2:Y:S01]  /*0650*/  ATOMG.E.EXCH.STRONG.GPU PT, RZ, [R4], R9 ;  /* 0x0000000904ff73a8 */ /* 0x0022a200041ee100 */
[----:B------:R-:W-:-:S04]  /*0660*/  DEPBAR {5,4,3,2,1,0} ;  /* 0x0000003f0000791a */ /* 0x000fc80000000000 */
[----:B------:R1:W-:Y:S01]  /*0670*/  UTMACCTL.IV [UR24] ;  /* 0x00000000180079b9 */ /* 0x0003e20008000000 */
[----:B------:R-:W-:Y:S01]  /*0680*/  NOP ;  /* 0x0000000000007918 */ /* 0x000fe20000000000 */
.L_x_12:
[----:B------:R-:W-:Y:S05]  /*0690*/  @P0 BRA `(.L_x_13) ;  /* 0x00000000000c0947 */ /* 0x000fea0003800000 */
[----:B------:R0:W-:Y:S01]  /*06a0*/  UTMACMDFLUSH ;  /* 0x00000000000079b7 */ /* 0x0001e20000000000 */
[----:B------:R-:W-:Y:S05]  /*06b0*/  @P0 BRA `(.L_x_13) ;  /* 0x0000000000040947 */ /* 0x000fea0003800000 */
[----:B------:R-:W-:-:S04]  /*06c0*/  DEPBAR.LE SB0, 0x0 ;  /* 0x000080000000791a */ /* 0x000fc80000000000 */
.L_x_13:
[----:B------:R-:W-:Y:S05]  /*06d0*/  WARPSYNC.ALL ;  /* 0x0000000000007948 */ /* 0x000fea0003800000 */
[----:B--2---:R-:W-:Y:S06]  /*06e0*/  BAR.SYNC.DEFER_BLOCKING 0x0 ;  /* 0x0000000000007b1d */ /* 0x004fec0000010000 */
[----:B------:R-:W-:Y:S02]  /*06f0*/  BSSY B1, `(.L_x_14) ;  /* 0x000000b000017945 */ /* 0x000fe40003800000 */
[----:B------:R-:W-:Y:S06]  /*0700*/  BAR.SYNC.DEFER_BLOCKING 0x0 ;  /* 0x0000000000007b1d */ /* 0x000fec0000010000 */
[----:B------:R2:W-:Y:S01]  /*0710*/  @!P0 STS [R11], RZ ;  /* 0x000000ff0b008388 */ /* 0x0005e20000000800 */
[----:B------:R-:W-:Y:S01]  /*0720*/  NOP ;  /* 0x0000000000007918 */ /* 0x000fe20000000000 */
[----:B------:R-:W-:Y:S05]  /*0730*/  @P2 BRA `(.L_x_15) ;  /* 0x0000000000182947 */ /* 0x000fea0003800000 */
[----:B-1----:R-:W1:Y:S01]  /*0740*/  LDS R4, [UR16+0x8] ;  /* 0x00000810ff047984 */ /* 0x002e620008000800 */
[----:B------:R-:W3:Y:S01]  /*0750*/  LDC.64 R12, c[0x0][0x218] ;  /* 0x00008600ff0c7b82 */ /* 0x000ee20000000a00 */
[----:B------:R-:W-:Y:S02]  /*0760*/  IMAD.MOV.U32 R5, RZ, RZ, 0x70 ;  /* 0x00000070ff057424 */ /* 0x000fe400078e00ff */
[----:B---3--:R3:W-:Y:S03]  /*0770*/  STS.64 [UR16], R12 ;  /* 0x0000000cff007988 */ /* 0x0087e60008000a10 */
[----:B-1----:R-:W-:-:S05]  /*0780*/  LOP3.LUT R4, R4, 0x10, R5, 0xd8, !PT ;  /* 0x0000001004047812 */ /* 0x002fca00078ed805 */
[----:B------:R3:W-:Y:S02]  /*0790*/  STS [UR16+0x8], R4 ;  /* 0x00000804ff007988 */ /* 0x0007e40008000810 */
.L_x_15:
[----:B-1----:R-:W-:Y:S05]  /*07a0*/  BSYNC B1 ;  /* 0x0000000000017941 */ /* 0x002fea0003800000 */
.L_x_14:
[----:B------:R-:W-:Y:S04]  /*07b0*/  BSSY B1, `(.L_x_16) ;  /* 0x000000a000017945 */ /* 0x000fe80003800000 */
[----:B------:R-:W-:Y:S05]  /*07c0*/  @P2 BRA `(.L_x_17) ;  /* 0x0000000000202947 */ /* 0x000fea0003800000 */
[----:B---3--:R-:W1:Y:S01]  /*07d0*/  LDS R4, [UR16+0x34] ;  /* 0x00003410ff047984 */ /* 0x008e620008000800 */
[----:B------:R-:W-:Y:S02]  /*07e0*/  IMAD.MOV.U32 R7, RZ, RZ, 0x3f000000 ;  /* 0x3f000000ff077424 */ /* 0x000fe400078e00ff */
[----:B------:R-:W-:Y:S01]  /*07f0*/  @!P2 IMAD.MOV.U32 R10, RZ, RZ, 0x3f ;  /* 0x0000003fff0aa424 */ /* 0x000fe200078e00ff */
[----:B------:R-:W3:Y:S02]  /*0800*/  @!P2 LDS R5, [UR16+0x38] ;  /* 0x00003810ff05a984 */ /* 0x000ee40008000800 */
[----:B-1----:R-:W-:Y:S02]  /*0810*/  LOP3.LUT R4, R4, 0xff000000, R7, 0xb8, !PT ;  /* 0xff00000004047812 */ /* 0x002fe400078eb807 */
[----:B---3--:R-:W-:-:S03]  /*0820*/  @!P2 LOP3.LUT R5, R5, 0xff, R10, 0xb8, !PT ;  /* 0x000000ff0505a812 */ /* 0x008fc600078eb80a */
[----:B------:R1:W-:Y:S04]  /*0830*/  STS [UR16+0x34], R4 ;  /* 0x00003404ff007988 */ /* 0x0003e80008000810 */
[----:B------:R1:W-:Y:S02]  /*0840*/  @!P2 STS [UR16+0x38], R5 ;  /* 0x00003805ff00a988 */ /* 0x0003e40008000810 */
.L_x_17:
[----:B------:R-:W-:Y:S05]  /*0850*/  BSYNC B1 ;  /* 0x0000000000017941 */ /* 0x000fea0003800000 */
.L_x_16:
[----:B------:R-:W-:Y:S04]  /*0860*/  BSSY B1, `(.L_x_18) ;  /* 0x0000004000017945 */ /* 0x000fe80003800000 */
[----:B------:R-:W-:Y:S05]  /*0870*/  @P2 BRA `(.L_x_19) ;  /* 0x0000000000082947 */ /* 0x000fea0003800000 */
[----:B------:R4:W-:Y:S04]  /*0880*/  STS [UR16+0x24], R14 ;  /* 0x0000240eff007988 */ /* 0x0009e80008000810 */
[----:B------:R4:W-:Y:S02]  /*0890*/  STS [UR16+0x20], R3 ;  /* 0x00002003ff007988 */ /* 0x0009e40008000810 */
.L_x_19:
[----:B------:R-:W-:Y:S05]  /*08a0*/  BSYNC B1 ;  /* 0x0000000000017941 */ /* 0x000fea0003800000 */
.L_x_18:
[----:B------:R-:W-:Y:S04]  /*08b0*/  BSSY B1, `(.L_x_20) ;  /* 0x000000e000017945 */ /* 0x000fe80003800000 */
[----:B------:R-:W-:Y:S05]  /*08c0*/  @P2 BRA `(.L_x_21) ;  /* 0x0000000000302947 */ /* 0x000fea0003800000 */
[----:B-1----:R-:W1:Y:S01]  /*08d0*/  LDS R5, [UR16+0x34] ;  /* 0x00003410ff057984 */ /* 0x002e620008000800 */
[----:B---3--:R-:W3:Y:S03]  /*08e0*/  LDC.64 R12, c[0x0][0x240] ;  /* 0x00009000ff0c7b82 */ /* 0x008ee60000000a00 */
[----:B------:R-:W5:Y:S01]  /*08f0*/  LDS R4, [UR16+0x1c] ;  /* 0x00001c10ff047984 */ /* 0x000f620008000800 */
[C---:B---3--:R-:W-:Y:S01]  /*0900*/  SHF.L.U64.HI R10, R12.reuse, 0x1, R13 ;  /* 0x000000010c0a7819 */ /* 0x048fe2000001020d */
[----:B------:R-:W-:-:S03]  /*0910*/  IMAD.SHL.U32 R7, R12, 0x2, RZ ;  /* 0x000000020c077824 */ /* 0x000fc600078e00ff */
[--C-:B------:R-:W-:Y:S02]  /*0920*/  SHF.R.U32.HI R9, RZ, 0x4, R10.reuse ;  /* 0x00000004ff097819 */ /* 0x100fe4000001160a */
[----:B------:R-:W-:-:S05]  /*0930*/  SHF.R.U64 R7, R7, 0x4, R10 ;  /* 0x0000000407077819 */ /* 0x000fca000000120a */
[----:B------:R3:W-:Y:S01]  /*0940*/  STS [UR16+0xc], R7 ;  /* 0x00000c07ff007988 */ /* 0x0007e20008000810 */
[----:B-1----:R-:W-:Y:S02]  /*0950*/  LOP3.LUT R5, R5, 0x7, RZ, 0xb8, !PT ;  /* 0x0000000705057812 */ /* 0x002fe400078eb8ff */
[----:B-----5:R-:W-:-:S03]  /*0960*/  LOP3.LUT R4, R4, 0xf, R9, 0xb8, !PT ;  /* 0x0000000f04047812 */ /* 0x020fc600078eb809 */
[----:B------:R3:W-:Y:S04]  /*0970*/  STS [UR16+0x34], R5 ;  /* 0x00003405ff007988 */ /* 0x0007e80008000810 */
[----:B------:R3:W-:Y:S02]  /*0980*/  STS [UR16+0x1c], R4 ;  /* 0x00001c04ff007988 */ /* 0x0007e40008000810 */
.L_x_21:
[----:B------:R-:W-:Y:S05]  /*0990*/  BSYNC B1 ;  /* 0x0000000000017941 */ /* 0x000fea0003800000 */
.L_x_20:
[----:B------:R-:W-:Y:S04]  /*09a0*/  BSSY B2, `(.L_x_22) ;  /* 0x000001a000027945 */ /* 0x000fe80003800000 */
[----:B------:R-:W-:Y:S04]  /*09b0*/  BSSY B1, `(.L_x_23) ;  /* 0x0000015000017945 */ /* 0x000fe80003800000 */
[----:B------:R-:W-:Y:S05]  /*09c0*/  @P2 BRA `(.L_x_24) ;  /* 0x0000000000202947 */ /* 0x000fea0003800000 */
[----:B-1-3--:R-:W1:Y:S02]  /*09d0*/  LDS R4, [UR16+0x34] ;  /* 0x00003410ff047984 */ /* 0x00ae640008000800 */
[----:B-1----:R-:W-:-:S05]  /*09e0*/  LOP3.LUT R4, R4, 0x38, RZ, 0xb8, !PT ;  /* 0x0000003804047812 */ /* 0x002fca00078eb8ff */
[----:B------:R1:W-:Y:S01]  /*09f0*/  STS [UR16+0x34], R4 ;  /* 0x00003404ff007988 */ /* 0x0003e20008000810 */
[----:B------:R-:W-:Y:S05]  /*0a00*/  @P2 BRA `(.L_x_25) ;  /* 0x0000000000202947 */ /* 0x000fea0003800000 */
[----:B-1----:R-:W1:Y:S01]  /*0a10*/  LDS R4, [UR16+0x8] ;  /* 0x00000810ff047984 */ /* 0x002e620008000800 */
[----:B------:R-:W-:-:S05]  /*0a20*/  IMAD.MOV.U32 R5, RZ, RZ, 0x780 ;  /* 0x00000780ff057424 */ /* 0x000fca00078e00ff */
[----:B-1----:R-:W-:-:S05]  /*0a30*/  LOP3.LUT R4, R4, 0x300, R5, 0xd8, !PT ;  /* 0x0000030004047812 */ /* 0x002fca00078ed805 */
[----:B------:R5:W-:Y:S02]  /*0a40*/  STS [UR16+0x8], R4 ;  /* 0x00000804ff007988 */ /* 0x000be40008000810 */
.L_x_24:
[----:B------:R-:W-:Y:S05]  /*0a50*/  @P2 BRA `(.L_x_26) ;  /* 0x0000000000282947 */ /* 0x000fea0003800000 */
[----:B-1-3-5:R-:W1:Y:S02]  /*0a60*/  LDS R4, [UR16+0x8] ;  /* 0x00000810ff047984 */ /* 0x02ae640008000800 */
[----:B-1----:R-:W-:-:S05]  /*0a70*/  LOP3.LUT R4, R4, 0x1800, RZ, 0xb8, !PT ;  /* 0x0000180004047812 */ /* 0x002fca00078eb8ff */
[----:B------:R3:W-:Y:S02]  /*0a80*/  STS [UR16+0x8], R4 ;  /* 0x00000804ff007988 */ /* 0x0007e40008000810 */
.L_x_25:
[----:B------:R-:W-:Y:S05]  /*0a90*/  @P2 BREAK B1 ;  /* 0x0000000000012942 */ /* 0x000fea0003800000 */
[----:B------:R-:W-:Y:S05]  /*0aa0*/  @P2 BRA `(.L_x_27) ;  /* 0x0000000000242947 */ /* 0x000fea0003800000 */
[----:B-1-3--:R-:W1:Y:S01]  /*0ab0*/  LDS R4, [UR16+0x8] ;  /* 0x00000810ff047984 */ /* 0x00ae620008000800 */
[----:B------:R-:W-:-:S05]  /*0ac0*/  IMAD.MOV.U32 R5, RZ, RZ, 0x6000 ;  /* 0x00006000ff057424 */ /* 0x000fca00078e00ff */
[----:B-1----:R-:W-:-:S04]  /*0ad0*/  LOP3.LUT R4, R4, 0x6000, R5, 0xd8, !PT ;  /* 0x0000600004047812 */ /* 0x002fc800078ed805 */
[----:B------:R-:W-:-:S05]  /*0ae0*/  LOP3.LUT R4, R4, 0x400000, RZ, 0xb8, !PT ;  /* 0x0040000004047812 */ /* 0x000fca00078eb8ff */
[----:B------:R1:W-:Y:S02]  /*0af0*/  STS [UR16+0x8], R4 ;  /* 0x00000804ff007988 */ /* 0x0003e40008000810 */
.L_x_26:
[----:B------:R-:W-:Y:S05]  /*0b00*/  BSYNC B1 ;  /* 0x0000000000017941 */ /* 0x000fea0003800000 */
.L_x_23:
[----:B-1-3-5:R-:W1:Y:S02]  /*0b10*/  @!P2 LDS R4, [UR16+0x8] ;  /* 0x00000810ff04a984 */ /* 0x02ae640008000800 */
[----:B-1----:R-:W-:-:S05]  /*0b20*/  @!P2 LOP3.LUT R4, R4, 0x8000, RZ, 0xb8, !PT ;  /* 0x000080000404a812 */ /* 0x002fca00078eb8ff */
[----:B------:R5:W-:Y:S02]  /*0b30*/  @!P2 STS [UR16+0x8], R4 ;  /* 0x00000804ff00a988 */ /* 0x000be40008000810 */
.L_x_27:
[----:B------:R-:W-:Y:S05]  /*0b40*/  BSYNC B2 ;  /* 0x0000000000027941 */ /* 0x000fea0003800000 */
.L_x_22:
[----:B------:R-:W-:Y:S05]  /*0b50*/  WARPSYNC.ALL ;  /* 0x0000000000007948 */ /* 0x000fea0003800000 */
[----:B------:R-:W-:-:S04]  /*0b60*/  UIADD3 UR27, UR5, 0x80, URZ ;  /* 0x00000080051b7890 */ /* 0x000fc8000fffe03f */
[----:B------:R-:W-:-:S04]  /*0b70*/  UIADD3 UR26, UP0, UR27, UR28, URZ ;  /* 0x0000001c1b1a7290 */ /* 0x000fc8000ff1e03f */
[----:B------:R-:W-:Y:S01]  /*0b80*/  ULEA.HI.X.SX32 UR27, UR27, UR29, 0x1, UP0 ;  /* 0x0000001d1b1b7291 */ /* 0x000fe200080f0e3f */
[----:B------:R-:W-:Y:S11]  /*0b90*/  @P0 BRA `(.L_x_28) ;  /* 0x0000000000280947 */ /* 0x000ff60003800000 */
[----:B-1-3-5:R-:W1:Y:S01]  /*0ba0*/  S2R R4, SR_LANEID ;  /* 0x0000000000047919 */ /* 0x02ae620000000000 */
[----:B------:R-:W-:Y:S05]  /*0bb0*/  WARPSYNC.ALL ;  /* 0x0000000000007948 */ /* 0x000fea0003800000 */
[----:B-1----:R-:W-:-:S05]  /*0bc0*/  IMAD.SHL.U32 R9, R4, 0x4, RZ ;  /* 0x0000000404097824 */ /* 0x002fca00078e00ff */
[----:B------:R-:W1:Y:S01]  /*0bd0*/  LDS R7, [R9+UR16] ;  /* 0x0000001009077984 */ /* 0x000e620008000800 */
[----:B------:R-:W-:-:S05]  /*0be0*/  IADD3 R4, P1, R9, UR26, RZ ;  /* 0x0000001a09047c10 */ /* 0x000fca000ff3e0ff */
[----:B------:R-:W-:-:S05]  /*0bf0*/  IMAD.X R5, RZ, RZ, UR27, P1 ;  /* 0x0000001bff057e24 */ /* 0x000fca00088e06ff */
[----:B-1----:R1:W3:Y:S01]  /*0c00*/  ATOMG.E.EXCH.STRONG.GPU PT, RZ, [R4], R7 ;  /* 0x0000000704ff73a8 */ /* 0x0022e200041ee100 */
[----:B------:R-:W-:-:S04]  /*0c10*/  DEPBAR {5,4,3,2,1,0} ;  /* 0x0000003f0000791a */ /* 0x000fc80000000000 */
[----:B------:R1:W-:Y:S01]  /*0c20*/  UTMACCTL.IV [UR26] ;  /* 0x000000001a0079b9 */ /* 0x0003e20008000000 */
[----:B------:R-:W-:Y:S01]  /*0c30*/  NOP ;  /* 0x0000000000007918 */ /* 0x000fe20000000000 */
.L_x_28:
[----:B------:R-:W-:Y:S05]  /*0c40*/  @P0 BRA `(.L_x_29) ;  /* 0x00000000000c0947 */ /* 0x000fea0003800000 */
[----:B------:R0:W-:Y:S01]  /*0c50*/  UTMACMDFLUSH ;  /* 0x00000000000079b7 */ /* 0x0001e20000000000 */
[----:B------:R-:W-:Y:S05]  /*0c60*/  @P0 BRA `(.L_x_29) ;  /* 0x0000000000040947 */ /* 0x000fea0003800000 */
[----:B------:R-:W-:-:S04]  /*0c70*/  DEPBAR.LE SB0, 0x0 ;  /* 0x000080000000791a */ /* 0x000fc80000000000 */
.L_x_29:
[----:B------:R-:W-:Y:S05]  /*0c80*/  WARPSYNC.ALL ;  /* 0x0000000000007948 */ /* 0x000fea0003800000 */
[----:B---3--:R-:W-:Y:S06]  /*0c90*/  BAR.SYNC.DEFER_BLOCKING 0x0 ;  /* 0x0000000000007b1d */ /* 0x008fec0000010000 */
[----:B------:R-:W-:Y:S02]  /*0ca0*/  BSSY B2, `(.L_x_30) ;  /* 0x000000b000027945 */ /* 0x000fe40003800000 */
[----:B------:R-:W-:Y:S06]  /*0cb0*/  BAR.SYNC.DEFER_BLOCKING 0x0 ;  /* 0x0000000000007b1d */ /* 0x000fec0000010000 */
[----:B------:R3:W-:Y:S01]  /*0cc0*/  @!P0 STS [R11], RZ ;  /* 0x000000ff0b008388 */ /* 0x0007e20000000800 */
[----:B------:R-:W-:Y:S01]  /*0cd0*/  NOP ;  /* 0x0000000000007918 */ /* 0x000fe20000000000 */
[----:B------:R-:W-:Y:S05]  /*0ce0*/  @P2 BRA `(.L_x_31) ;  /* 0x0000000000182947 */ /* 0x000fea0003800000 */
[----:B-1---5:R-:W1:Y:S01]  /*0cf0*/  LDS R4, [UR16+0x8] ;  /* 0x00000810ff047984 */ /* 0x022e620008000800 */
[----:B--23--:R-:W2:Y:S01]  /*0d00*/  LDC.64 R10, c[0x0][0x220] ;  /* 0x00008800ff0a7b82 */ /* 0x00cea20000000a00 */
[----:B------:R-:W-:Y:S02]  /*0d10*/  IMAD.MOV.U32 R5, RZ, RZ, 0x70 ;  /* 0x00000070ff057424 */ /* 0x000fe400078e00ff */
[----:B--2---:R2:W-:Y:S03]  /*0d20*/  STS.64 [UR16], R10 ;  /* 0x0000000aff007988 */ /* 0x0045e60008000a10 */
[----:B-1----:R-:W-:-:S05]  /*0d30*/  LOP3.LUT R4, R4, 0x10, R5, 0xd8, !PT ;  /* 0x0000001004047812 */ /* 0x002fca00078ed805 */
[----:B------:R2:W-:Y:S02]  /*0d40*/  STS [UR16+0x8], R4 ;  /* 0x00000804ff007988 */ /* 0x0005e40008000810 */
.L_x_31:
[----:B-1----:R-:W-:Y:S05]  /*0d50*/  BSYNC B2 ;  /* 0x0000000000027941 */ /* 0x002fea0003800000 */
.L_x_30:
[----:B------:R-:W-:Y:S04]  /*0d60*/  BSSY B3, `(.L_x_32) ;  /* 0x0000011000037945 */ /* 0x000fe80003800000 */
[----:B------:R-:W-:Y:S04]  /*0d70*/  BSSY B2, `(.L_x_33) ;  /* 0x000000e000027945 */ /* 0x000fe80003800000 */
[----:B------:R-:W-:Y:S05]  /*0d80*/  @P2 BRA `(.L_x_34) ;  /* 0x0000000000242947 */ /* 0x000fea0003800000 */
[----:B--2--5:R-:W1:Y:S01]  /*0d90*/  LDS R4, [UR16+0x34] ;  /* 0x00003410ff047984 */ /* 0x024e620008000800 */
[----:B------:R-:W-:-:S05]  /*0da0*/  IMAD.MOV.U32 R5, RZ, RZ, 0x3f000000 ;  /* 0x3f000000ff057424 */ /* 0x000fca00078e00ff */
[----:B-1----:R-:W-:-:S05]  /*0db0*/  LOP3.LUT R4, R4, 0xff000000, R5, 0xb8, !PT ;  /* 0xff00000004047812 */ /* 0x002fca00078eb805 */
[----:B------:R1:W-:Y:S01]  /*0dc0*/  STS [UR16+0x34], R4 ;  /* 0x00003404ff007988 */ /* 0x0003e20008000810 */
[----:B------:R-:W-:Y:S05]  /*0dd0*/  @P2 BRA `(.L_x_35) ;  /* 0x00000000001c2947 */ /* 0x000fea0003800000 */
[----:B-1----:R-:W1:Y:S01]  /*0de0*/  LDS R4, [UR16+0x38] ;  /* 0x00003810ff047984 */ /* 0x002e620008000800 */
[----:B------:R-:W-:-:S05]  /*0df0*/  IMAD.MOV.U32 R5, RZ, RZ, 0x3f ;  /* 0x0000003fff057424 */ /* 0x000fca00078e00ff */
[----:B-1----:R-:W-:-:S05]  /*0e00*/  LOP3.LUT R4, R4, 0xff, R5, 0xb8, !PT ;  /* 0x000000ff04047812 */ /* 0x002fca00078eb805 */
[----:B------:R1:W-:Y:S02]  /*0e10*/  STS [UR16+0x38], R4 ;  /* 0x00003804ff007988 */ /* 0x0003e40008000810 */
.L_x_34:
[----:B------:R-:W-:Y:S05]  /*0e20*/  @P2 BREAK B2 ;  /* 0x0000000000022942 */ /* 0x000fea0003800000 */
[----:B------:R-:W-:Y:S05]  /*0e30*/  @P2 BRA `(.L_x_36) ;  /* 0x00000000000c2947 */ /* 0x000fea0003800000 */
[----:B------:R1:W-:Y:S02]  /*0e40*/  STS [UR16+0x20], R3 ;  /* 0x00002003ff007988 */ /* 0x0003e40008000810 */
.L_x_35:
[----:B------:R-:W-:Y:S05]  /*0e50*/  BSYNC B2 ;  /* 0x0000000000027941 */ /* 0x000fea0003800000 */
.L_x_33:
[----:B------:R1:W-:Y:S02]  /*0e60*/  @!P2 STS [UR16+0x24], R2 ;  /* 0x00002402ff00a988 */ /* 0x0003e40008000810 */
.L_x_36:
[----:B------:R-:W-:Y:S05]  /*0e70*/  BSYNC B3 ;  /* 0x0000000000037941 */ /* 0x000fea0003800000 */
.L_x_32:
[----:B------:R-:W-:Y:S05]  /*0e80*/  WARPSYNC.ALL ;  /* 0x0000000000007948 */ /* 0x000fea0003800000 */
[----:B------:R-:W-:Y:S04]  /*0e90*/  BSSY B3, `(.L_x_37) ;  /* 0x000000e000037945 */ /* 0x000fe80003800000 */
[----:B------:R-:W-:Y:S05]  /*0ea0*/  @P2 BRA `(.L_x_38) ;  /* 0x0000000000302947 */ /* 0x000fea0003800000 */
[----:B-1--4-:R-:W1:Y:S01]  /*0eb0*/  LDS R3, [UR16+0x34] ;  /* 0x00003410ff037984 */ /* 0x012e620008000800 */
[----:B--2--5:R-:W2:Y:S03]  /*0ec0*/  LDC.64 R4, c[0x0][0x248] ;  /* 0x00009200ff047b82 */ /* 0x024ea60000000a00 */
[----:B------:R-:W4:Y:S01]  /*0ed0*/  LDS R2, [UR16+0x1c] ;  /* 0x00001c10ff027984 */ /* 0x000f220008000800 */
[C---:B--2---:R-:W-:Y:S01]  /*0ee0*/  SHF.L.U64.HI R5, R4.reuse, 0x1, R5 ;  /* 0x0000000104057819 */ /* 0x044fe20000010205 */
[----:B------:R-:W-:-:S03]  /*0ef0*/  IMAD.SHL.U32 R4, R4, 0x2, RZ ;  /* 0x0000000204047824 */ /* 0x000fc600078e00ff */
[--C-:B------:R-:W-:Y:S02]  /*0f00*/  SHF.R.U32.HI R7, RZ, 0x4, R5.reuse ;  /* 0x00000004ff077819 */ /* 0x100fe40000011605 */
[----:B------:R-:W-:-:S05]  /*0f10*/  SHF.R.U64 R4, R4, 0x4, R5 ;  /* 0x0000000404047819 */ /* 0x000fca0000001205 */
[----:B------:R2:W-:Y:S01]  /*0f20*/  STS [UR16+0xc], R4 ;  /* 0x00000c04ff007988 */ /* 0x0005e20008000810 */
[----:B-1----:R-:W-:Y:S02]  /*0f30*/  LOP3.LUT R3, R3, 0x7, RZ, 0xb8, !PT ;  /* 0x0000000703037812 */ /* 0x002fe400078eb8ff */
[----:B----4-:R-:W-:-:S03]  /*0f40*/  LOP3.LUT R2, R2, 0xf, R7, 0xb8, !PT ;  /* 0x0000000f02027812 */ /* 0x010fc600078eb807 */
[----:B------:R2:W-:Y:S04]  /*0f50*/  STS [UR16+0x34], R3 ;  /* 0x00003403ff007988 */ /* 0x0005e80008000810 */
[----:B------:R2:W-:Y:S02]  /*0f60*/  STS [UR16+0x1c], R2 ;  /* 0x00001c02ff007988 */ /* 0x0005e40008000810 */
.L_x_38:
[----:B------:R-:W-:Y:S05]  /*0f70*/  BSYNC B3 ;  /* 0x0000000000037941 */ /* 0x000fea0003800000 */
.L_x_37:
[----:B------:R-:W-:Y:S04]  /*0f80*/  BSSY B3, `(.L_x_39) ;  /* 0x000001a000037945 */ /* 0x000fe80003800000 */
[----:B------:R-:W-:Y:S04]  /*0f90*/  BSSY B4, `(.L_x_40) ;  /* 0x0000015000047945 */ /* 0x000fe80003800000 */
[----:B------:R-:W-:Y:S05]  /*0fa0*/  @P2 BRA `(.L_x_41) ;  /* 0x0000000000202947 */ /* 0x000fea0003800000 */
[----:B-12---:R-:W1:Y:S02]  /*0fb0*/  LDS R2, [UR16+0x34] ;  /* 0x00003410ff027984 */ /* 0x006e640008000800 */
[----:B-1----:R-:W-:-:S05]  /*0fc0*/  LOP3.LUT R2, R2, 0x38, RZ, 0xb8, !PT ;  /* 0x0000003802027812 */ /* 0x002fca00078eb8ff */
[----:B------:R1:W-:Y:S01]  /*0fd0*/  STS [UR16+0x34], R2 ;  /* 0x00003402ff007988 */ /* 0x0003e20008000810 */
[----:B------:R-:W-:Y:S05]  /*0fe0*/  @P2 BRA `(.L_x_42) ;  /* 0x0000000000202947 */ /* 0x000fea0003800000 */
[----:B-1----:R-:W1:Y:S01]  /*0ff0*/  LDS R2, [UR16+0x8] ;  /* 0x00000810ff027984 */ /* 0x002e620008000800 */
[----:B----4-:R-:W-:-:S05]  /*1000*/  IMAD.MOV.U32 R3, RZ, RZ, 0x780 ;  /* 0x00000780ff037424 */ /* 0x010fca00078e00ff */
[----:B-1----:R-:W-:-:S05]  /*1010*/  LOP3.LUT R2, R2, 0x300, R3, 0xd8, !PT ;  /* 0x0000030002027812 */ /* 0x002fca00078ed803 */
[----:B------:R1:W-:Y:S02]  /*1020*/  STS [UR16+0x8], R2 ;  /* 0x00000802ff007988 */ /* 0x0003e40008000810 */
.L_x_41:
[----:B------:R-:W-:Y:S05]  /*1030*/  @P2 BRA `(.L_x_43) ;  /* 0x0000000000282947 */ /* 0x000fea0003800000 */
[----:B-12---:R-:W1:Y:S02]  /*1040*/  LDS R2, [UR16+0x8] ;  /* 0x00000810ff027984 */ /* 0x006e640008000800 */
[----:B-1----:R-:W-:-:S05]  /*1050*/  LOP3.LUT R2, R2, 0x1800, RZ, 0xb8, !PT ;  /* 0x0000180002027812 */ /* 0x002fca00078eb8ff */
[----:B------:R2:W-:Y:S02]  /*1060*/  STS [UR16+0x8], R2 ;  /* 0x00000802ff007988 */ /* 0x0005e40008000810 */
.L_x_42:
[----:B------:R-:W-:Y:S05]  /*1070*/  @P2 BREAK B4 ;  /* 0x0000000000042942 */ /* 0x000fea0003800000 */
[----:B------:R-:W-:Y:S05]  /*1080*/  @P2 BRA `(.L_x_44) ;  /* 0x0000000000242947 */ /* 0x000fea0003800000 */
[----:B-12---:R-:W1:Y:S01]  /*1090*/  LDS R2, [UR16+0x8] ;  /* 0x00000810ff027984 */ /* 0x006e620008000800 */
[----:B----4-:R-:W-:-:S05]  /*10a0*/  IMAD.MOV.U32 R3, RZ, RZ, 0x6000 ;  /* 0x00006000ff037424 */ /* 0x010fca00078e00ff */
[----:B-1----:R-:W-:-:S04]  /*10b0*/  LOP3.LUT R2, R2, 0x6000, R3, 0xd8, !PT ;  /* 0x0000600002027812 */ /* 0x002fc800078ed803 */
[----:B------:R-:W-:-:S05]  /*10c0*/  LOP3.LUT R2, R2, 0x400000, RZ, 0xb8, !PT ;  /* 0x0040000002027812 */ /* 0x000fca00078eb8ff */
[----:B------:R1:W-:Y:S02]  /*10d0*/  STS [UR16+0x8], R2 ;  /* 0x00000802ff007988 */ /* 0x0003e40008000810 */
.L_x_43:
[----:B------:R-:W-:Y:S05]  /*10e0*/  BSYNC B4 ;  /* 0x0000000000047941 */ /* 0x000fea0003800000 */
.L_x_40:
[----:B-12---:R-:W1:Y:S02]  /*10f0*/  @!P2 LDS R2, [UR16+0x8] ;  /* 0x00000810ff02a984 */ /* 0x006e640008000800 */
[----:B-1----:R-:W-:-:S05]  /*1100*/  @!P2 LOP3.LUT R2, R2, 0x8000, RZ, 0xb8, !PT ;  /* 0x000080000202a812 */ /* 0x002fca00078eb8ff */
[----:B------:R1:W-:Y:S02]  /*1110*/  @!P2 STS [UR16+0x8], R2 ;  /* 0x00000802ff00a988 */ /* 0x0003e40008000810 */
.L_x_44:
[----:B------:R-:W-:Y:S05]  /*1120*/  BSYNC B3 ;  /* 0x0000000000037941 */ /* 0x000fea0003800000 */
.L_x_39:
[----:B------:R-:W-:Y:S05]  /*1130*/  WARPSYNC.ALL ;  /* 0x0000000000007948 */ /* 0x000fea0003800000 */
[----:B------:R-:W-:Y:S01]  /*1140*/  UIADD3 UR5, UR5, 0x100, URZ ;  /* 0x0000010005057890 */ /* 0x000fe2000fffe03f */
[----:B------:R-:W-:Y:S02]  /*1150*/  ISETP.GE.AND P1, PT, R8, 0x1, PT ;  /* 0x000000010800780c */ /* 0x000fe40003f26270 */
[----:B------:R-:W-:Y:S02]  /*1160*/  CS2R R24, SRZ ;  /* 0x0000000000187805 */ /* 0x000fe4000001ff00 */
[----:B------:R-:W-:Y:S01]  /*1170*/  CS2R R26, SRZ ;  /* 0x00000000001a7805 */ /* 0x000fe2000001ff00 */
[----:B------:R-:W-:Y:S01]  /*1180*/  UIADD3 UR28, UP0, UR5, UR28, URZ ;  /* 0x0000001c051c7290 */ /* 0x000fe2000ff1e03f */
[----:B------:R-:W-:-:S02]  /*1190*/  CS2R R28, SRZ ;  /* 0x00000000001c7805 */ /* 0x000fc4000001ff00 */
[----:B------:R-:W-:Y:S01]  /*11a0*/  CS2R R30, SRZ ;  /* 0x00000000001e7805 */ /* 0x000fe2000001ff00 */
[----:B------:R-:W-:Y:S01]  /*11b0*/  IMAD.MOV.U32 R32, RZ, RZ, RZ ;  /* 0x000000ffff207224 */ /* 0x000fe200078e00ff */
[----:B------:R-:W-:Y:S01]  /*11c0*/  ULEA.HI.X.SX32 UR29, UR5, UR29, 0x1, UP0 ;  /* 0x0000001d051d7291 */ /* 0x000fe200080f0e3f */
[----:B------:R-:W-:Y:S11]  /*11d0*/  @P0 BRA `(.L_x_45) ;  /* 0x0000000000280947 */ /* 0x000ff60003800000 */
[----:B-12---:R-:W5:Y:S01]  /*11e0*/  S2R R2, SR_LANEID ;  /* 0x0000000000027919 */ /* 0x006f620000000000 */
[----:B------:R-:W-:Y:S05]  /*11f0*/  WARPSYNC.ALL ;  /* 0x0000000000007948 */ /* 0x000fea0003800000 */
[----:B-----5:R-:W-:-:S05]  /*1200*/  IMAD.SHL.U32 R4, R2, 0x4, RZ ;  /* 0x0000000402047824 */ /* 0x020fca00078e00ff */
[----:B------:R-:W1:Y:S01]  /*1210*/  LDS R5, [R4+UR16] ;  /* 0x0000001004057984 */ /* 0x000e620008000800 */
[----:B------:R-:W-:-:S05]  /*1220*/  IADD3 R2, P3, R4, UR28, RZ ;  /* 0x0000001c04027c10 */ /* 0x000fca000ff7e0ff */
[----:B----4-:R-:W-:-:S05]  /*1230*/  IMAD.X R3, RZ, RZ, UR29, P3 ;  /* 0x0000001dff037e24 */ /* 0x010fca00098e06ff */
[----:B-1----:R1:W2:Y:S01]  /*1240*/  ATOMG.E.EXCH.STRONG.GPU PT, RZ, [R2], R5 ;  /* 0x0000000502ff73a8 */ /* 0x0022a200041ee100 */
[----:B------:R-:W-:-:S04]  /*1250*/  DEPBAR {5,4,3,2,1,0} ;  /* 0x0000003f0000791a */ /* 0x000fc80000000000 */
[----:B------:R1:W-:Y:S01]  /*1260*/  UTMACCTL.IV [UR28] ;  /* 0x000000001c0079b9 */ /* 0x0003e20008000000 */
[----:B------:R-:W-:Y:S01]  /*1270*/  NOP ;  /* 0x0000000000007918 */ /* 0x000fe20000000000 */
.L_x_45:
[----:B------:R-:W-:Y:S05]  /*1280*/  @P0 BRA `(.L_x_46) ;  /* 0x00000000000c0947 */ /* 0x000fea0003800000 */
[----:B------:R0:W-:Y:S01]  /*1290*/  UTMACMDFLUSH ;  /* 0x00000000000079b7 */ /* 0x0001e20000000000 */
[----:B------:R-:W-:Y:S05]  /*12a0*/  @P0 BRA `(.L_x_46) ;  /* 0x0000000000040947 */ /* 0x000fea0003800000 */
[----:B------:R-:W-:-:S04]  /*12b0*/  DEPBAR.LE SB0, 0x0 ;  /* 0x000080000000791a */ /* 0x000fc80000000000 */
.L_x_46:
[----:B------:R-:W-:Y:S05]  /*12c0*/  WARPSYNC.ALL ;  /* 0x0000000000007948 */ /* 0x000fea0003800000 */
[----:B--2---:R-:W-:Y:S01]  /*12d0*/  BAR.SYNC.DEFER_BLOCKING 0x0 ;  /* 0x0000000000007b1d */ /* 0x004fe20000010000 */
[----:B------:R-:W-:Y:S01]  /*12e0*/  USHF.L.U32 UR14, UR30, 0x6, URZ ;  /* 0x000000061e0e7899 */ /* 0x000fe2000800063f */
[----:B------:R-:W-:Y:S01]  /*12f0*/  IMAD.MOV.U32 R33, RZ, RZ, RZ ;  /* 0x000000ffff217224 */ /* 0x000fe200078e00ff */
[----:B------:R-:W-:Y:S02]  /*1300*/  CS2R R34, SRZ ;  /* 0x0000000000227805 */ /* 0x000fe4000001ff00 */
[----:B------:R-:W-:-:S02]  /*1310*/  CS2R R36, SRZ ;  /* 0x0000000000247805 */ /* 0x000fc4000001ff00 */
[----:B------:R-:W-:Y:S01]  /*1320*/  CS2R R38, SRZ ;  /* 0x0000000000267805 */ /* 0x000fe2000001ff00 */
[----:B------:R-:W-:Y:S01]  /*1330*/  VOTEU.ALL UP0, P2 ;  /* 0x00000000003f7886 */ /* 0x000fe20001000000 */
[----:B------:R-:W-:Y:S01]  /*1340*/  UMOV UR6, 0x1 ;  /* 0x0000000100067882 */ /* 0x000fe20000000000 */
[----:B------:R-:W-:Y:S01]  /*1350*/  VOTEU.ALL UP1, P2 ;  /* 0x00000000003f7886 */ /* 0x000fe20001020000 */
[----:B------:R-:W-:Y:S01]  /*1360*/  VOTEU.ALL UP2, P2 ;  /* 0x00000000003f7886 */ /* 0x000fe20001040000 */
[----:B------:R-:W-:Y:S01]  /*1370*/  CS2R R40, SRZ ;  /* 0x0000000000287805 */ /* 0x000fe2000001ff00 */
[----:B------:R-:W-:-:S04]  /*1380*/  @!UP0 UIADD3 UR8, -UR6, 0x100000, URZ ;  /* 0x0010000006088890 */ /* 0x000fc8000fffe13f */
[----:B------:R-:W-:Y:S02]  /*1390*/  @!UP0 USHF.L.U32 UR9, UR8, 0xb, URZ ;  /* 0x0000000b08098899 */ /* 0x000fe4000800063f */
[----:B------:R-:W-:Y:S01]  /*13a0*/  @!UP0 USHF.L.U32 UR8, UR8, 0x1, URZ ;  /* 0x0000000108088899 */ /* 0x000fe2000800063f */
        /* <DEDUP_REMOVED lines=9> */
[----:B------:R-:W-:Y:S01]  /*1440*/  VOTEU.ALL UP0, P2 ;  /* 0x00000000003f7886 */ /* 0x000fe20001000000 */
[----:B------:R-:W-:Y:S02]  /*1450*/  CS2R R48, SRZ ;  /* 0x0000000000307805 */ /* 0x000fe4000001ff00 */
[----:B------:R-:W-:Y:S02]  /*1460*/  CS2R R50, SRZ ;  /* 0x0000000000327805 */ /* 0x000fe4000001ff00 */
[----:B------:R-:W-:Y:S02]  /*1470*/  CS2R R52, SRZ ;  /* 0x0000000000347805 */ /* 0x000fe4000001ff00 */
[----:B------:R-:W-:Y:S01]  /*1480*/  CS2R R54, SRZ ;  /* 0x0000000000367805 */ /* 0x000fe2000001ff00 */
[----:B------:R-:W2:Y:S02]  /*1490*/  FENCE.VIEW.ASYNC.S ;  /* 0x00000000000073c6 */ /* 0x000ea40000000000 */
[----:B--2---:R-:W2:Y:S02]  /*14a0*/  @!UP0 SYNCS.EXCH.64 URZ, [UR16+0xc000], UR8 ;  /* 0x00c00008103f85b2 */ /* 0x004ea40008000100 */
[----:B--2---:R-:W-:Y:S06]  /*14b0*/  BAR.SYNC.DEFER_BLOCKING 0x0 ;  /* 0x0000000000007b1d */ /* 0x004fec0000010000 */
[----:B------:R2:W4:Y:S02]  /*14c0*/  @!UP1 SYNCS.EXCH.64 URZ, [UR16+0xc008], UR10 ;  /* 0x00c0080a103f95b2 */ /* 0x0005240008000100 */
[----:B----4-:R-:W-:Y:S01]  /*14d0*/  BAR.SYNC.DEFER_BLOCKING 0x0 ;  /* 0x0000000000007b1d */ /* 0x010fe20000010000 */
[----:B--2---:R-:W-:-:S05]  /*14e0*/  USHF.L.U32 UR11, UR31, 0x6, URZ ;  /* 0x000000061f0b7899 */ /* 0x004fca000800063f */
[----:B------:R2:W4:Y:S01]  /*14f0*/  @!UP2 SYNCS.EXCH.64 URZ, [UR16+0xc010], UR6 ;  /* 0x00c01006103fa5b2 */ /* 0x0005220008000100 */
[----:B------:R-:W-:Y:S06]  /*1500*/  @!P1 BRA `(.L_x_47) ;  /* 0x0000000400449947 */ /* 0x000fec0003800000 */
[----:B------:R-:W-:Y:S02]  /*1510*/  CS2R R24, SRZ ;  /* 0x0000000000187805 */ /* 0x000fe4000001ff00 */
[----:B------:R-:W-:Y:S02]  /*1520*/  CS2R R26, SRZ ;  /* 0x00000000001a7805 */ /* 0x000fe4000001ff00 */
[----:B------:R-:W-:Y:S02]  /*1530*/  CS2R R28, SRZ ;  /* 0x00000000001c7805 */ /* 0x000fe4000001ff00 */
[----:B------:R-:W-:Y:S02]  /*1540*/  CS2R R30, SRZ ;  /* 0x00000000001e7805 */ /* 0x000fe4000001ff00 */
[----:B------:R-:W-:Y:S02]  /*1550*/  CS2R R32, SRZ ;  /* 0x0000000000207805 */ /* 0x000fe4000001ff00 */
[----:B------:R-:W-:-:S02]  /*1560*/  CS2R R34, SRZ ;  /* 0x0000000000227805 */ /* 0x000fc4000001ff00 */
        /* <DEDUP_REMOVED lines=9> */
[----:B------:R-:W-:Y:S01]  /*1600*/  CS2R R54, SRZ ;  /* 0x0000000000367805 */ /* 0x000fe2000001ff00 */
[----:B------:R-:W-:Y:S01]  /*1610*/  UMOV UR5, URZ ;  /* 0x0000003f00057c82 */ /* 0x000fe20008000000 */
[----:B------:R-:W-:-:S05]  /*1620*/  UMOV UR10, URZ ;  /* 0x0000003f000a7c82 */ /* 0x000fca0008000000 */
.L_x_49:
[----:B----4-:R-:W-:Y:S01]  /*1630*/  BAR.SYNC.DEFER_BLOCKING 0x0 ;  /* 0x0000000000007b1d */ /* 0x010fe20000010000 */
[----:B------:R-:W-:Y:S01]  /*1640*/  ULEA UR17, UR5, UR16, 0x3 ;  /* 0x0000001005117291 */ /* 0x000fe2000f8e183f */
[----:B-1----:R-:W-:Y:S01]  /*1650*/  @!P2 IMAD.MOV.U32 R2, RZ, RZ, 0x4000 ;  /* 0x00004000ff02a424 */ /* 0x002fe200078e00ff */
[----:B------:R-:W-:Y:S01]  /*1660*/  ELECT P0, URZ, PT ;  /* 0x00000000003f782f */ /* 0x000fe20003800000 */
[----:B------:R-:W-:-:S03]  /*1670*/  ULEA UR8, UR5, UR16, 0xd ;  /* 0x0000001005087291 */ /* 0x000fc6000f8e683f */
[----:B------:R-:W-:Y:S02]  /*1680*/  ISETP.LT.U32.AND P0, PT, R6, 0x20, P0 ;  /* 0x000000200600780c */ /* 0x000fe40000701070 */
[----:B------:R-:W-:Y:S01]  /*1690*/  ELECT P1, URZ, PT ;  /* 0x00000000003f782f */ /* 0x000fe20003820000 */
[----:B------:R-:W-:-:S03]  /*16a0*/  UIADD3 UR12, UR8, 0x6000, URZ ;  /* 0x00006000080c7890 */ /* 0x000fc6000fffe03f */
[----:B------:R-:W-:Y:S01]  /*16b0*/  ISETP.LT.U32.AND P1, PT, R6, 0x20, P1 ;  /* 0x000000200600780c */ /* 0x000fe20000f21070 */
[----:B------:R-:W-:-:S06]  /*16c0*/  UMOV UR15, UR10 ;  /* 0x0000000a000f7c82 */ /* 0x000fcc0008000000 */
[----:B------:R-:W-:Y:S01]  /*16d0*/  VOTEU.ANY UP0, P0 ;  /* 0x00000000003f7886 */ /* 0x000fe20000000100 */
[----:B------:R-:W-:Y:S01]  /*16e0*/  VOTEU.ANY UP2, P0 ;  /* 0x00000000003f7886 */ /* 0x000fe20000040100 */
[----:B------:R1:W-:Y:S01]  /*16f0*/  @!P2 SYNCS.ARRIVE.TRANS64 RZ, [UR17+0xc000], R2 ;  /* 0x00c00002ffffa9a7 */ /* 0x0003e20008000011 */
[----:B------:R4:W-:Y:S06]  /*1700*/  MEMBAR.ALL.CTA ;  /* 0x0000000000007992 */ /* 0x0009ec0000008000 */
[----:B----4-:R-:W4:Y:S01]  /*1710*/  FENCE.VIEW.ASYNC.S ;  /* 0x00000000000073c6 */ /* 0x010f220000000000 */
[----:B------:R-:W-:Y:S01]  /*1720*/  @UP0 UIADD3 UR9, UR17, 0xc000, URZ ;  /* 0x0000c00011090890 */ /* 0x000fe2000fffe03f */
[----:B--2---:R-:W-:Y:S01]  /*1730*/  @UP0 UMOV UR6, UR24 ;  /* 0x0000001800060c82 */ /* 0x004fe20008000000 */
[----:B------:R-:W-:Y:S01]  /*1740*/  @UP0 UMOV UR7, UR25 ;  /* 0x0000001900070c82 */ /* 0x000fe20008000000 */
[----:B----4-:R-:W-:Y:S01]  /*1750*/  VOTEU.ANY UP1, P1 ;  /* 0x00000000003f7886 */ /* 0x010fe20000820100 */
[----:B------:R-:W-:Y:S01]  /*1760*/  VOTEU.ANY UP3, P1 ;  /* 0x00000000003f7886 */ /* 0x000fe20000860100 */
[----:B-1----:R-:W-:-:S03]  /*1770*/  IMAD.U32 R2, RZ, RZ, UR4 ;  /* 0x00000004ff027e24 */ /* 0x002fc6000f8e00ff */
[----:B------:R-:W-:Y:S01]  /*1780*/  @UP1 UIADD3 UR13, UR17, 0xc000, URZ ;  /* 0x0000c000110d1890 */ /* 0x000fe2000fffe03f */
[----:B------:R-:W-:Y:S01]  /*1790*/  @UP1 UMOV UR18, UR26 ;  /* 0x0000001a00121c82 */ /* 0x000fe20008000000 */
[----:B------:R-:W-:Y:S01]  /*17a0*/  @UP1 UMOV UR19, UR27 ;  /* 0x0000001b00131c82 */ /* 0x000fe20008000000 */
[----:B------:R-:W-:Y:S01]  /*17b0*/  SHF.L.U32 R2, R2, 0x1f, RZ ;  /* 0x0000001f02027819 */ /* 0x000fe200000006ff */
[----:B------:R-:W-:Y:S06]  /*17c0*/  BAR.SYNC.DEFER_BLOCKING 0x0 ;  /* 0x0000000000007b1d */ /* 0x000fec0000010000 */
[----:B------:R1:W-:Y:S02]  /*17d0*/  @UP2 UTMALDG.2D [UR8], [UR6] ;  /* 0x00000008060025b4 */ /* 0x0003e40008008000 */
[----:B------:R-:W-:Y:S06]  /*17e0*/  BAR.SYNC.DEFER_BLOCKING 0x0 ;  /* 0x0000000000007b1d */ /* 0x000fec0000010000 */
[----:B------:R1:W-:Y:S02]  /*17f0*/  @UP3 UTMALDG.2D [UR12], [UR18] ;  /* 0x0000000c120035b4 */ /* 0x0003e40008008000 */
[----:B------:R-:W-:Y:S06]  /*1800*/  BAR.SYNC.DEFER_BLOCKING 0x0 ;  /* 0x0000000000007b1d */ /* 0x000fec0000010000 */
[----:B------:R-:W2:Y:S02]  /*1810*/  SYNCS.PHASECHK.TRANS64.TRYWAIT P0, [UR17+0xc000], R2 ;  /* 0x00c00002ff0075a7 */ /* 0x000ea40008000151 */
[----:B-12---:R-:W-:Y:S05]  /*1820*/  @!P0 BRA `(.L_x_48) ;  /* 0x0000000400648947 */ /* 0x006fea0003800000 */
.L_x_50:
[----:B------:R-:W-:Y:S01]  /*1830*/  USHF.R.U32.HI UR20, URZ, 0x4, UR8 ;  /* 0x000000043f147899 */ /* 0x000fe20008011608 */
[----:B------:R-:W-:Y:S02]  /*1840*/  WARPGROUP.DEPBAR.LE gsb0, 0x0 ;  /* 0x00008000000079c5 */ /* 0x000fe40000010000 */
[----:B------:R-:W-:Y:S01]  /*1850*/  USHF.R.U32.HI UR22, URZ, 0x4, UR12 ;  /* 0x000000043f167899 */ /* 0x000fe2000801160c */
[----:B------:R-:W-:Y:S01]  /*1860*/  WARPGROUP.ARRIVE ;  /* 0x00000000000079c5 */ /* 0x000fe20000000000 */
[----:B------:R-:W-:Y:S01]  /*1870*/  USGXT.U32 UR20, UR20, 0xe ;  /* 0x0000000e1414789a */ /* 0x000fe20008000000 */
[----:B------:R-:W1:Y:S01]  /*1880*/  LDC R2, c[0x0][0x230] ;  /* 0x00008c00ff027b82 */ /* 0x000e620000000800 */
[----:B------:R-:W-:Y:S01]  /*1890*/  USGXT.U32 UR22, UR22, 0xe ;  /* 0x0000000e1616789a */ /* 0x000fe20008000000 */
[----:B------:R-:W-:Y:S01]  /*18a0*/  UMOV UR21, 0x40000040 ;  /* 0x4000004000157882 */ /* 0x000fe20000000000 */
[----:B------:R-:W-:Y:S01]  /*18b0*/  UMOV UR23, 0x40000040 ;  /* 0x4000004000177882 */ /* 0x000fe20000000000 */
[----:B------:R-:W-:Y:S01]  /*18c0*/  UMOV UR6, URZ ;  /* 0x0000003f00067c82 */ /* 0x000fe20008000000 */
[----:B------:R-:W-:Y:S01]  /*18d0*/  UMOV UR7, URZ ;  /* 0x0000003f00077c82 */ /* 0x000fe20008000000 */
[----:B------:R-:W-:-:S02]  /*18e0*/  UIADD3 UR10, UR10, 0x40, URZ ;  /* 0x000000400a0a7890 */ /* 0x000fc4000fffe03f */
[----:B------:R-:W-:Y:S02]  /*18f0*/  UIADD3 UR5, UR5, 0x1, URZ ;  /* 0x0000000105057890 */ /* 0x000fe4000fffe03f */
[----:B------:R-:W-:Y:S01]  /*1900*/  HGMMA.64x64x16.F32 R24, gdesc[UR20].tnspB, R24 ;  /* 0x40e00000141879f0 */ /* 0x000fe20008700818 */
[----:B------:R-:W-:Y:S02]  /*1910*/  UIADD3 UR20, UP0, UR20, 0x2, URZ ;  /* 0x0000000214147890 */ /* 0x000fe4000ff1e03f */
[----:B------:R-:W-:Y:S02]  /*1920*/  UIADD3 UR22, UP1, UR22, 0x80, URZ ;  /* 0x0000008016167890 */ /* 0x000fe4000ff3e03f */
[----:B------:R-:W-:Y:S02]  /*1930*/  UIADD3.X UR21, UR6, 0x40000040, URZ, UP0, !UPT ;  /* 0x4000004006157890 */ /* 0x000fe400087fe43f */
[----:B------:R-:W-:Y:S02]  /*1940*/  UIADD3.X UR23, UR7, 0x40000040, URZ, UP1, !UPT ;  /* 0x4000004007177890 */ /* 0x000fe40008ffe43f */
[----:B------:R-:W-:-:S02]  /*1950*/  UIADD3.64 UR32, UR20, 0x2, URZ ;  /* 0x0000000214207897 */ /* 0x000fc4000fffe03f */
[----:B------:R-:W-:Y:S02]  /*1960*/  UIADD3.64 UR34, UR22, 0x80, URZ ;  /* 0x0000008016227897 */ /* 0x000fe4000fffe03f */
[----:B------:R-:W-:Y:S01]  /*1970*/  UISETP.NE.U32.AND UP0, UPT, UR5, 0x3, UPT ;  /* 0x000000030500788c */ /* 0x000fe2000bf05070 */
[----:B-1----:R-:W-:-:S03]  /*1980*/  ISETP.LE.AND P0, PT, R2, UR10, PT ;  /* 0x0000000a02007c0c */ /* 0x002fc6000bf03270 */
[----:B------:R-:W-:Y:S02]  /*1990*/  USEL UR6, URZ, 0x1, UP0 ;  /* 0x000000013f067887 */ /* 0x000fe40008000000 */
[----:B------:R-:W-:Y:S02]  /*19a0*/  USEL UR5, UR5, URZ, UP0 ;  /* 0x0000003f05057287 */ /* 0x000fe40008000000 */
[----:B------:R-:W-:Y:S01]  /*19b0*/  ULOP3.LUT UR4, UR4, UR6, URZ, 0x3c, !UPT ;  /* 0x0000000604047292 */ /* 0x000fe2000f8e3c3f */
[----:B------:R-:W-:Y:S01]  /*19c0*/  HGMMA.64x64x16.F32 R24, gdesc[UR20].tnspB, R24 ;  /* 0x40e00000141879f0 */ /* 0x000fe20008700818 */
[----:B------:R-:W-:Y:S02]  /*19d0*/  UIADD3.64 UR20, UR20, 0x4, URZ ;  /* 0x0000000414147897 */ /* 0x000fe4000fffe03f */
[----:B------:R-:W-:Y:S01]  /*19e0*/  UIADD3.64 UR22, UR22, 0x100, URZ ;  /* 0x0000010016167897 */ /* 0x000fe2000fffe03f */
[----:B------:R-:W-:Y:S08]  /*19f0*/  HGMMA.64x64x16.F32 R24, gdesc[UR32].tnspB, R24 ;  /* 0x40e00000201879f0 */ /* 0x000ff00008700818 */
[----:B------:R-:W-:Y:S01]  /*1a00*/  HGMMA.64x64x16.F32 R24, gdesc[UR20].tnspB, R24, gsb0 ;  /* 0x40e00000141879f0 */ /* 0x000fe20008000818 */
[----:B------:R-:W-:Y:S05]  /*1a10*/  @!P0 BRA `(.L_x_49) ;  /* 0xfffffffc00048947 */ /* 0x000fea000383ffff */
.L_x_47:
[----:B------:R-:W-:Y:S02]  /*1a20*/  WARPGROUP.DEPBAR.LE gsb0, 0x0 ;  /* 0x00008000000079c5 */ /* 0x000fe40000010000 */
[----:B----4-:R-:W-:Y:S01]  /*1a30*/  BAR.SYNC.DEFER_BLOCKING 0x0 ;  /* 0x0000000000007b1d */ /* 0x010fe20000010000 */
[C---:B-1----:R-:W-:Y:S01]  /*1a40*/  IMAD.SHL.U32 R2, R0.reuse, 0x80, RZ ;  /* 0x0000008000027824 */ /* 0x042fe200078e00ff */
[----:B------:R-:W-:Y:S01]  /*1a50*/  F2FP.F16.F32.PACK_AB R24, R25, R24 ;  /* 0x000000181918723e */ /* 0x000fe200000000ff */
[----:B------:R-:W-:Y:S01]  /*1a60*/  IMAD.SHL.U32 R3, R0, 0x40, RZ ;  /* 0x0000004000037824 */ /* 0x000fe200078e00ff */
[----:B------:R-:W-:Y:S02]  /*1a70*/  F2FP.F16.F32.PACK_AB R25, R27, R26 ;  /* 0x0000001a1b19723e */ /* 0x000fe400000000ff */
[----:B------:R-:W-:Y:S02]  /*1a80*/  ELECT P0, URZ, PT ;  /* 0x00000000003f782f */ /* 0x000fe40003800000 */
[----:B------:R-:W-:Y:S01]  /*1a90*/  LOP3.LUT R2, R2, 0x780, RZ, 0xc0, !PT ;  /* 0x0000078002027812 */ /* 0x000fe200078ec0ff */
[----:B------:R-:W-:Y:S01]  /*1aa0*/  UMOV UR17, UR14 ;  /* 0x0000000e00117c82 */ /* 0x000fe20008000000 */
[----:B------:R-:W-:Y:S01]  /*1ab0*/  F2FP.F16.F32.PACK_AB R32, R33, R32 ;  /* 0x000000202120723e */ /* 0x000fe200000000ff */
[----:B------:R-:W-:Y:S01]  /*1ac0*/  UMOV UR18, UR11 ;  /* 0x0000000b00127c82 */ /* 0x000fe20008000000 */
[----:B-----5:R-:W-:Y:S01]  /*1ad0*/  LOP3.LUT R4, R2, 0x1800, R3, 0xf8, !PT ;  /* 0x0000180002047812 */ /* 0x020fe200078ef803 */
[----:B------:R-:W-:Y:S01]  /*1ae0*/  IMAD.SHL.U32 R2, R0, 0x10, RZ ;  /* 0x0000001000027824 */ /* 0x000fe200078e00ff */
[----:B------:R-:W-:-:S02]  /*1af0*/  F2FP.F16.F32.PACK_AB R26, R29, R28 ;  /* 0x0000001c1d1a723e */ /* 0x000fc400000000ff */
[----:B------:R-:W-:Y:S02]  /*1b00*/  F2FP.F16.F32.PACK_AB R27, R31, R30 ;  /* 0x0000001e1f1b723e */ /* 0x000fe400000000ff */
[----:B------:R-:W-:Y:S02]  /*1b10*/  LOP3.LUT R3, R2, 0x70, RZ, 0xc0, !PT ;  /* 0x0000007002037812 */ /* 0x000fe400078ec0ff */
[----:B------:R-:W-:Y:S02]  /*1b20*/  F2FP.F16.F32.PACK_AB R33, R35, R34 ;  /* 0x000000222321723e */ /* 0x000fe400000000ff */
[----:B------:R-:W-:Y:S02]  /*1b30*/  LOP3.LUT R3, R3, 0x10, R0, 0x78, !PT ;  /* 0x0000001003037812 */ /* 0x000fe400078e7800 */
[----:B------:R-:W-:Y:S01]  /*1b40*/  F2FP.F16.F32.PACK_AB R40, R41, R40 ;  /* 0x000000282928723e */ /* 0x000fe200000000ff */
[----:B------:R-:W1:Y:S02]  /*1b50*/  @!P2 SYNCS.CCTL.IV [UR16+0xc000] ;  /* 0x00c00000ff00a9b1 */ /* 0x000e640008000010 */
[----:B-1----:R-:W-:Y:S01]  /*1b60*/  BAR.SYNC.DEFER_BLOCKING 0x0 ;  /* 0x0000000000007b1d */ /* 0x002fe20000010000 */
[----:B------:R-:W-:-:S02]  /*1b70*/  LOP3.LUT R3, R4, R3, RZ, 0xfc, !PT ;  /* 0x0000000304037212 */ /* 0x000fc400078efcff */
[----:B------:R-:W-:Y:S02]  /*1b80*/  F2FP.F16.F32.PACK_AB R34, R37, R36 ;  /* 0x000000242522723e */ /* 0x000fe400000000ff */
[C---:B------:R-:W-:Y:S01]  /*1b90*/  LOP3.LUT R2, R3.reuse, 0x20, RZ, 0x3c, !PT ;  /* 0x0000002003027812 */ /* 0x040fe200078e3cff */
[C---:B------:R-:W-:Y:S01]  /*1ba0*/  VIADD R0, R3.reuse, UR16 ;  /* 0x0000001003007c36 */ /* 0x040fe20008000000 */
[C---:B------:R-:W-:Y:S02]  /*1bb0*/  LOP3.LUT R4, R3.reuse, 0x40, RZ, 0x3c, !PT ;  /* 0x0000004003047812 */ /* 0x040fe400078e3cff */
[----:B------:R-:W-:Y:S01]  /*1bc0*/  LOP3.LUT R3, R3, 0x60, RZ, 0x3c, !PT ;  /* 0x0000006003037812 */ /* 0x000fe200078e3cff */
[----:B------:R-:W-:Y:S01]  /*1bd0*/  VIADD R2, R2, UR16 ;  /* 0x0000001002027c36 */ /* 0x000fe20008000000 */
[----:B------:R-:W-:Y:S01]  /*1be0*/  F2FP.F16.F32.PACK_AB R35, R39, R38 ;  /* 0x000000262723723e */ /* 0x000fe200000000ff */
[----:B------:R-:W-:Y:S01]  /*1bf0*/  VIADD R4, R4, UR16 ;  /* 0x0000001004047c36 */ /* 0x000fe20008000000 */
[----:B------:R-:W-:Y:S01]  /*1c00*/  F2FP.F16.F32.PACK_AB R41, R43, R42 ;  /* 0x0000002a2b29723e */ /* 0x000fe200000000ff */
[----:B------:R-:W-:Y:S01]  /*1c10*/  VIADD R3, R3, UR16 ;  /* 0x0000001003037c36 */ /* 0x000fe20008000000 */
[----:B------:R-:W-:-:S02]  /*1c20*/  F2FP.F16.F32.PACK_AB R48, R49, R48 ;  /* 0x000000303130723e */ /* 0x000fc400000000ff */
[----:B------:R-:W-:Y:S02]  /*1c30*/  F2FP.F16.F32.PACK_AB R42, R45, R44 ;  /* 0x0000002c2d2a723e */ /* 0x000fe400000000ff */
[----:B------:R-:W-:Y:S02]  /*1c40*/  F2FP.F16.F32.PACK_AB R43, R47, R46 ;  /* 0x0000002e2f2b723e */ /* 0x000fe400000000ff */
[----:B------:R-:W-:Y:S02]  /*1c50*/  F2FP.F16.F32.PACK_AB R49, R51, R50 ;  /* 0x000000323331723e */ /* 0x000fe400000000ff */
[----:B------:R-:W-:Y:S01]  /*1c60*/  F2FP.F16.F32.PACK_AB R50, R53, R52 ;  /* 0x000000343532723e */ /* 0x000fe200000000ff */
[----:B------:R-:W1:Y:S02]  /*1c70*/  @!P2 SYNCS.CCTL.IV [UR16+0xc008] ;  /* 0x00c00800ff00a9b1 */ /* 0x000e640008000010 */
[----:B-1----:R-:W-:Y:S01]  /*1c80*/  BAR.SYNC.DEFER_BLOCKING 0x0 ;  /* 0x0000000000007b1d */ /* 0x002fe20000010000 */
[----:B------:R-:W-:-:S02]  /*1c90*/  F2FP.F16.F32.PACK_AB R51, R55, R54 ;  /* 0x000000363733723e */ /* 0x000fc400000000ff */
[----:B------:R-:W-:-:S13]  /*1ca0*/  ISETP.LT.U32.AND P0, PT, R6, 0x20, P0 ;  /* 0x000000200600780c */ /* 0x000fda0000701070 */
[----:B------:R-:W-:Y:S01]  /*1cb0*/  VOTEU.ANY UP0, P0 ;  /* 0x00000000003f7886 */ /* 0x000fe20000000100 */
[----:B------:R-:W-:-:S04]  /*1cc0*/  VOTEU.ANY UP1, P0 ;  /* 0x00000000003f7886 */ /* 0x000fc80000020100 */
[----:B--2---:R-:W-:Y:S01]  /*1cd0*/  @UP0 UMOV UR6, UR28 ;  /* 0x0000001c00060c82 */ /* 0x004fe20008000000 */
[----:B------:R-:W-:Y:S01]  /*1ce0*/  @UP0 UMOV UR7, UR29 ;  /* 0x0000001d00070c82 */ /* 0x000fe20008000000 */
[----:B------:R-:W1:Y:S02]  /*1cf0*/  @!P2 SYNCS.CCTL.IV [UR16+0xc010] ;  /* 0x00c01000ff00a9b1 */ /* 0x000e640008000010 */
[----:B-1----:R-:W-:Y:S04]  /*1d00*/  STSM.16.M88.4 [R0], R24 ;  /* 0x0000001800007844 */ /* 0x002fe80000000200 */
[----:B------:R-:W-:Y:S04]  /*1d10*/  STSM.16.M88.4 [R2], R32 ;  /* 0x0000002002007844 */ /* 0x000fe80000000200 */
[----:B------:R-:W-:Y:S04]  /*1d20*/  STSM.16.M88.4 [R4], R40 ;  /* 0x0000002804007844 */ /* 0x000fe80000000200 */
[----:B------:R-:W-:Y:S01]  /*1d30*/  STSM.16.M88.4 [R3], R48 ;  /* 0x0000003003007844 */ /* 0x000fe20000000200 */
[----:B------:R1:W-:Y:S06]  /*1d40*/  MEMBAR.ALL.CTA ;  /* 0x0000000000007992 */ /* 0x0003ec0000008000 */
[----:B-1----:R-:W1:Y:S02]  /*1d50*/  FENCE.VIEW.ASYNC.S ;  /* 0x00000000000073c6 */ /* 0x002e640000000000 */
[----:B-1----:R-:W-:Y:S06]  /*1d60*/  BAR.SYNC.DEFER_BLOCKING 0x0 ;  /* 0x0000000000007b1d */ /* 0x002fec0000010000 */
[----:B------:R1:W-:Y:S01]  /*1d70*/  @UP1 UTMASTG.2D [UR16], [UR6] ;  /* 0x00000010060013b5 */ /* 0x0003e20008008000 */
[----:B------:R0:W-:Y:S01]  /*1d80*/  UTMACMDFLUSH ;  /* 0x00000000000079b7 */ /* 0x0001e20000000000 */
[----:B------:R-:W-:-:S04]  /*1d90*/  DEPBAR.LE SB0, 0x0 ;  /* 0x000080000000791a */ /* 0x000fc80000000000 */
[----:B------:R-:W-:Y:S06]  /*1da0*/  BAR.SYNC.DEFER_BLOCKING 0x0 ;  /* 0x0000000000007b1d */ /* 0x000fec0000010000 */
[----:B-1----:R-:W-:Y:S05]  /*1db0*/  EXIT ;  /* 0x000000000000794d */ /* 0x002fea0003800000 */
.L_x_48:
[----:B------:R-:W1:Y:S02]  /*1dc0*/  SYNCS.PHASECHK.TRANS64.TRYWAIT P0, [UR17+0xc000], R2 ;  /* 0x00c00002ff0075a7 */ /* 0x000e640008000151 */
[----:B-1----:R-:W-:Y:S05]  /*1dd0*/  @!P0 BRA `(.L_x_48) ;  /* 0xfffffffc00f88947 */ /* 0x002fea000383ffff */
[----:B------:R-:W-:Y:S05]  /*1de0*/  BRA `(.L_x_50) ;  /* 0xfffffff800907947 */ /* 0x000fea000383ffff */
.L_x_51:
[----:B------:R-:W-:-:S00]  /*1df0*/  BRA `(.L_x_51) ;  /* 0xfffffffc00fc7947 */ /* 0x000fc0000383ffff */
[----:B------:R-:W-:-:S00]  /*1e00*/  NOP ;  /* 0x0000000000007918 */ /* 0x000fc00000000000 */
[----:B------:R-:W-:-:S00]  /*1e10*/  NOP ;  /* 0x0000000000007918 */ /* 0x000fc00000000000 */
[----:B------:R-:W-:-:S00]  /*1e20*/  NOP ;  /* 0x0000000000007918 */ /* 0x000fc00000000000 */
[----:B------:R-:W-:-:S00]  /*1e30*/  NOP ;  /* 0x0000000000007918 */ /* 0x000fc00000000000 */
[----:B------:R-:W-:-:S00]  /*1e40*/  NOP ;  /* 0x0000000000007918 */ /* 0x000fc00000000000 */
[----:B------:R-:W-:-:S00]  /*1e50*/  NOP ;  /* 0x0000000000007918 */ /* 0x000fc00000000000 */
[----:B------:R-:W-:-:S00]  /*1e60*/  NOP ;  /* 0x0000000000007918 */ /* 0x000fc00000000000 */
[----:B------:R-:W-:-:S00]  /*1e70*/  NOP ;  /* 0x0000000000007918 */ /* 0x000fc00000000000 */
.L_x_52:


//--------------------- .nv.shared.gluon_wgmma    --------------------------
	.section	.nv.shared.gluon_wgmma,"aw",@nobits
	.sectionflags	@""
	.align	16
	.zero		1024


//--------------------- .nv.shared.reserved.0     --------------------------
	.section	.nv.shared.reserved.0,"aw",@nobits
	.weak		__nv_reservedSMEM_offset_0_alias
	.size		__nv_reservedSMEM_offset_0_alias, 0, 0
	.other		__nv_reservedSMEM_offset_0_alias,@"STO_CUDA_RESERVED_SHARED STV_DEFAULT"
__nv_reservedSMEM_offset_0_alias:
	.zero		0


//--------------------- .nv.constant0.gluon_wgmma --------------------------
	.section	.nv.constant0.gluon_wgmma,"a",@progbits
	.sectionflags	@""
	.align	4
.nv.constant0.gluon_wgmma:
	.zero		608


//--------------------- SYMBOLS --------------------------

	.type		.nv.reservedSmem.offset0,@object
	.size		.nv.reservedSmem.offset0,0x4
